//
// Generated by NVIDIA NVVM Compiler
//
// Compiler Build ID: CL-36424714
// Cuda compilation tools, release 13.0, V13.0.88
// Based on NVVM 20.0.0
//

.version 9.0
.target sm_100
.address_size 64

	// .globl	_Z17kernel_fixed_workPfiPi12WorkloadTypei
// _ZZ29kernel_cluster_launch_controlPfiPiS0_12WorkloadTypeiE6result has been demoted
// _ZZ29kernel_cluster_launch_controlPfiPiS0_12WorkloadTypeiE3bar has been demoted
.global .align 4 .b8 __cudart_i2opi_f[24] = {65, 144, 67, 60, 153, 149, 98, 219, 192, 221, 52, 245, 209, 87, 39, 252, 41, 21, 68, 78, 110, 131, 249, 162};

.visible .entry _Z17kernel_fixed_workPfiPi12WorkloadTypei(
	.param .u64 .ptr .align 1 _Z17kernel_fixed_workPfiPi12WorkloadTypei_param_0,
	.param .u32 _Z17kernel_fixed_workPfiPi12WorkloadTypei_param_1,
	.param .u64 .ptr .align 1 _Z17kernel_fixed_workPfiPi12WorkloadTypei_param_2,
	.param .u32 _Z17kernel_fixed_workPfiPi12WorkloadTypei_param_3,
	.param .u32 _Z17kernel_fixed_workPfiPi12WorkloadTypei_param_4
)
{
	.local .align 4 .b8 	__local_depot0[28];
	.reg .b64 	%SP;
	.reg .b64 	%SPL;
	.reg .pred 	%p<77>;
	.reg .b16 	%rs<4>;
	.reg .b32 	%r<238>;
	.reg .b32 	%f<341>;
	.reg .b64 	%rd<67>;
	.reg .b64 	%fd<7>;

	mov.u64 	%SPL, __local_depot0;
	ld.param.u64 	%rd23, [_Z17kernel_fixed_workPfiPi12WorkloadTypei_param_0];
	ld.param.u32 	%r81, [_Z17kernel_fixed_workPfiPi12WorkloadTypei_param_1];
	ld.param.u64 	%rd22, [_Z17kernel_fixed_workPfiPi12WorkloadTypei_param_2];
	ld.param.u32 	%r82, [_Z17kernel_fixed_workPfiPi12WorkloadTypei_param_3];
	ld.param.u32 	%r83, [_Z17kernel_fixed_workPfiPi12WorkloadTypei_param_4];
	cvta.to.global.u64 	%rd1, %rd23;
	add.u64 	%rd2, %SPL, 0;
	setp.lt.s32 	%p1, %r83, 1;
	mov.f32 	%f7, 0f3F800000;
	@%p1 bra 	$L__BB0_7;
	and.b32  	%r1, %r83, 3;
	setp.lt.u32 	%p2, %r83, 4;
	mov.f32 	%f7, 0f3F800000;
	@%p2 bra 	$L__BB0_4;
	and.b32  	%r2, %r83, 2147483644;
	mov.b32 	%r213, 0;
	mov.f32 	%f7, 0f3F800000;
$L__BB0_3:
	fma.rn.f32 	%f62, %f7, %f7, 0f3A83126F;
	sqrt.rn.f32 	%f63, %f62;
	fma.rn.f32 	%f64, %f63, %f63, 0f3A83126F;
	sqrt.rn.f32 	%f65, %f64;
	fma.rn.f32 	%f66, %f65, %f65, 0f3A83126F;
	sqrt.rn.f32 	%f67, %f66;
	fma.rn.f32 	%f68, %f67, %f67, 0f3A83126F;
	sqrt.rn.f32 	%f7, %f68;
	add.s32 	%r213, %r213, 4;
	setp.ne.s32 	%p3, %r213, %r2;
	@%p3 bra 	$L__BB0_3;
$L__BB0_4:
	setp.eq.s32 	%p4, %r1, 0;
	@%p4 bra 	$L__BB0_7;
	mov.b32 	%r214, 0;
$L__BB0_6:
	.pragma "nounroll";
	fma.rn.f32 	%f69, %f7, %f7, 0f3A83126F;
	sqrt.rn.f32 	%f7, %f69;
	add.s32 	%r214, %r214, 1;
	setp.ne.s32 	%p5, %r214, %r1;
	@%p5 bra 	$L__BB0_6;
$L__BB0_7:
	mov.u32 	%r86, %ctaid.x;
	mov.u32 	%r87, %ntid.x;
	mov.u32 	%r7, %tid.x;
	mad.lo.s32 	%r8, %r86, %r87, %r7;
	setp.ge.s32 	%p6, %r8, %r81;
	@%p6 bra 	$L__BB0_74;
	setp.gt.s32 	%p7, %r82, 2;
	@%p7 bra 	$L__BB0_15;
	setp.eq.s32 	%p11, %r82, 0;
	@%p11 bra 	$L__BB0_26;
	setp.eq.s32 	%p12, %r82, 1;
	@%p12 bra 	$L__BB0_40;
	setp.eq.s32 	%p13, %r82, 2;
	@%p13 bra 	$L__BB0_12;
	bra.uni 	$L__BB0_74;
$L__BB0_12:
	mul.wide.s32 	%rd50, %r8, 4;
	add.s64 	%rd12, %rd1, %rd50;
	shr.s32 	%r165, %r8, 31;
	shr.u32 	%r166, %r165, 28;
	add.s32 	%r167, %r8, %r166;
	and.b32  	%r168, %r167, -16;
	sub.s32 	%r169, %r8, %r168;
	setp.lt.s32 	%p44, %r169, 2;
	setp.lt.u32 	%p45, %r169, 6;
	selp.b32 	%r170, 64, 32, %p45;
	selp.b32 	%r35, 128, %r170, %p44;
	ld.global.f32 	%f333, [%rd12];
	mov.b32 	%r224, 0;
$L__BB0_13:
	cvt.rn.f32.u32 	%f201, %r224;
	mul.f32 	%f202, %f201, 0f3A83126F;
	fma.rn.f32 	%f203, %f7, %f333, %f202;
	abs.f32 	%f204, %f203;
	mul.f32 	%f205, %f204, 0f4038AA3B;
	ex2.approx.ftz.f32 	%f206, %f205;
	add.f32 	%f207, %f206, 0f3F800000;
	rcp.approx.ftz.f32 	%f208, %f207;
	fma.rn.f32 	%f209, %f208, 0fC0000000, 0f3F800000;
	setp.ge.f32 	%p46, %f204, 0f41102CB4;
	selp.f32 	%f210, 0f3F800000, %f209, %p46;
	copysign.f32 	%f211, %f203, %f210;
	mul.f32 	%f212, %f203, %f203;
	fma.rn.f32 	%f213, %f212, 0f3C80F082, 0fBD563CAE;
	fma.rn.f32 	%f214, %f213, %f212, 0f3E085941;
	fma.rn.f32 	%f215, %f214, %f212, 0fBEAAA9ED;
	fma.rn.f32 	%f216, %f215, %f212, 0f00000000;
	fma.rn.f32 	%f217, %f216, %f203, %f203;
	setp.ge.f32 	%p47, %f204, 0f3F19999A;
	selp.f32 	%f218, %f211, %f217, %p47;
	mul.f32 	%f219, %f218, 0f3C23D70A;
	fma.rn.f32 	%f220, %f333, 0f3F7D70A4, %f219;
	add.s32 	%r171, %r224, 1;
	cvt.rn.f32.u32 	%f221, %r171;
	mul.f32 	%f222, %f221, 0f3A83126F;
	fma.rn.f32 	%f223, %f7, %f220, %f222;
	abs.f32 	%f224, %f223;
	mul.f32 	%f225, %f224, 0f4038AA3B;
	ex2.approx.ftz.f32 	%f226, %f225;
	add.f32 	%f227, %f226, 0f3F800000;
	rcp.approx.ftz.f32 	%f228, %f227;
	fma.rn.f32 	%f229, %f228, 0fC0000000, 0f3F800000;
	setp.ge.f32 	%p48, %f224, 0f41102CB4;
	selp.f32 	%f230, 0f3F800000, %f229, %p48;
	copysign.f32 	%f231, %f223, %f230;
	mul.f32 	%f232, %f223, %f223;
	fma.rn.f32 	%f233, %f232, 0f3C80F082, 0fBD563CAE;
	fma.rn.f32 	%f234, %f233, %f232, 0f3E085941;
	fma.rn.f32 	%f235, %f234, %f232, 0fBEAAA9ED;
	fma.rn.f32 	%f236, %f235, %f232, 0f00000000;
	fma.rn.f32 	%f237, %f236, %f223, %f223;
	setp.ge.f32 	%p49, %f224, 0f3F19999A;
	selp.f32 	%f238, %f231, %f237, %p49;
	mul.f32 	%f239, %f238, 0f3C23D70A;
	fma.rn.f32 	%f240, %f220, 0f3F7D70A4, %f239;
	add.s32 	%r172, %r224, 2;
	cvt.rn.f32.u32 	%f241, %r172;
	mul.f32 	%f242, %f241, 0f3A83126F;
	fma.rn.f32 	%f243, %f7, %f240, %f242;
	abs.f32 	%f244, %f243;
	mul.f32 	%f245, %f244, 0f4038AA3B;
	ex2.approx.ftz.f32 	%f246, %f245;
	add.f32 	%f247, %f246, 0f3F800000;
	rcp.approx.ftz.f32 	%f248, %f247;
	fma.rn.f32 	%f249, %f248, 0fC0000000, 0f3F800000;
	setp.ge.f32 	%p50, %f244, 0f41102CB4;
	selp.f32 	%f250, 0f3F800000, %f249, %p50;
	copysign.f32 	%f251, %f243, %f250;
	mul.f32 	%f252, %f243, %f243;
	fma.rn.f32 	%f253, %f252, 0f3C80F082, 0fBD563CAE;
	fma.rn.f32 	%f254, %f253, %f252, 0f3E085941;
	fma.rn.f32 	%f255, %f254, %f252, 0fBEAAA9ED;
	fma.rn.f32 	%f256, %f255, %f252, 0f00000000;
	fma.rn.f32 	%f257, %f256, %f243, %f243;
	setp.ge.f32 	%p51, %f244, 0f3F19999A;
	selp.f32 	%f258, %f251, %f257, %p51;
	mul.f32 	%f259, %f258, 0f3C23D70A;
	fma.rn.f32 	%f260, %f240, 0f3F7D70A4, %f259;
	add.s32 	%r173, %r224, 3;
	cvt.rn.f32.u32 	%f261, %r173;
	mul.f32 	%f262, %f261, 0f3A83126F;
	fma.rn.f32 	%f263, %f7, %f260, %f262;
	abs.f32 	%f264, %f263;
	mul.f32 	%f265, %f264, 0f4038AA3B;
	ex2.approx.ftz.f32 	%f266, %f265;
	add.f32 	%f267, %f266, 0f3F800000;
	rcp.approx.ftz.f32 	%f268, %f267;
	fma.rn.f32 	%f269, %f268, 0fC0000000, 0f3F800000;
	setp.ge.f32 	%p52, %f264, 0f41102CB4;
	selp.f32 	%f270, 0f3F800000, %f269, %p52;
	copysign.f32 	%f271, %f263, %f270;
	mul.f32 	%f272, %f263, %f263;
	fma.rn.f32 	%f273, %f272, 0f3C80F082, 0fBD563CAE;
	fma.rn.f32 	%f274, %f273, %f272, 0f3E085941;
	fma.rn.f32 	%f275, %f274, %f272, 0fBEAAA9ED;
	fma.rn.f32 	%f276, %f275, %f272, 0f00000000;
	fma.rn.f32 	%f277, %f276, %f263, %f263;
	setp.ge.f32 	%p53, %f264, 0f3F19999A;
	selp.f32 	%f278, %f271, %f277, %p53;
	mul.f32 	%f279, %f278, 0f3C23D70A;
	fma.rn.f32 	%f333, %f260, 0f3F7D70A4, %f279;
	add.s32 	%r224, %r224, 4;
	setp.ne.s32 	%p54, %r224, %r35;
	@%p54 bra 	$L__BB0_13;
	st.global.f32 	[%rd12], %f333;
	bra.uni 	$L__BB0_74;
$L__BB0_15:
	setp.eq.s32 	%p8, %r82, 3;
	@%p8 bra 	$L__BB0_52;
	setp.eq.s32 	%p9, %r82, 4;
	@%p9 bra 	$L__BB0_63;
	setp.eq.s32 	%p10, %r82, 5;
	@%p10 bra 	$L__BB0_18;
	bra.uni 	$L__BB0_74;
$L__BB0_18:
	mul.wide.s32 	%rd25, %r8, 4;
	add.s64 	%rd21, %rd1, %rd25;
	ld.global.f32 	%f340, [%rd21];
	mul.hi.s32 	%r89, %r8, -2004318071;
	add.s32 	%r90, %r89, %r8;
	shr.u32 	%r91, %r90, 31;
	shr.s32 	%r92, %r90, 4;
	add.s32 	%r93, %r92, %r91;
	mul.lo.s32 	%r94, %r93, 30;
	sub.s32 	%r72, %r8, %r94;
	setp.lt.s32 	%p14, %r72, 3;
	mov.b32 	%r235, 180;
	@%p14 bra 	$L__BB0_20;
	cvt.u16.u32 	%rs1, %r72;
	mul.lo.s16 	%rs2, %rs1, -51;
	and.b16  	%rs3, %rs2, 255;
	setp.lt.u16 	%p15, %rs3, 52;
	selp.b32 	%r235, 100, 50, %p15;
$L__BB0_20:
	and.b32  	%r75, %r235, 2;
	and.b32  	%r76, %r235, 244;
	mov.b32 	%r236, 0;
$L__BB0_21:
	abs.f32 	%f70, %f340;
	mul.f32 	%f71, %f70, 0fBC23D70A;
	fma.rn.f32 	%f72, %f71, 0f3BBB989D, 0f3F000000;
	cvt.sat.f32.f32 	%f73, %f72;
	mov.f32 	%f74, 0f4B400001;
	mov.f32 	%f75, 0f437C0000;
	fma.rm.f32 	%f76, %f73, %f75, %f74;
	add.f32 	%f77, %f76, 0fCB40007F;
	neg.f32 	%f78, %f77;
	fma.rn.f32 	%f79, %f71, 0f3FB8AA3B, %f78;
	fma.rn.f32 	%f80, %f71, 0f32A57060, %f79;
	mov.b32 	%r96, %f76;
	shl.b32 	%r97, %r96, 23;
	mov.b32 	%f81, %r97;
	ex2.approx.ftz.f32 	%f82, %f80;
	mul.f32 	%f83, %f82, %f81;
	mul.f32 	%f84, %f83, 0f3DCCCCCD;
	fma.rn.f32 	%f85, %f7, %f340, %f84;
	abs.f32 	%f86, %f85;
	mul.f32 	%f87, %f86, 0fBC23D70A;
	fma.rn.f32 	%f88, %f87, 0f3BBB989D, 0f3F000000;
	cvt.sat.f32.f32 	%f89, %f88;
	fma.rm.f32 	%f90, %f89, %f75, %f74;
	add.f32 	%f91, %f90, 0fCB40007F;
	neg.f32 	%f92, %f91;
	fma.rn.f32 	%f93, %f87, 0f3FB8AA3B, %f92;
	fma.rn.f32 	%f94, %f87, 0f32A57060, %f93;
	mov.b32 	%r98, %f90;
	shl.b32 	%r99, %r98, 23;
	mov.b32 	%f95, %r99;
	ex2.approx.ftz.f32 	%f96, %f94;
	mul.f32 	%f97, %f96, %f95;
	mul.f32 	%f98, %f97, 0f3DCCCCCD;
	fma.rn.f32 	%f99, %f7, %f85, %f98;
	abs.f32 	%f100, %f99;
	mul.f32 	%f101, %f100, 0fBC23D70A;
	fma.rn.f32 	%f102, %f101, 0f3BBB989D, 0f3F000000;
	cvt.sat.f32.f32 	%f103, %f102;
	fma.rm.f32 	%f104, %f103, %f75, %f74;
	add.f32 	%f105, %f104, 0fCB40007F;
	neg.f32 	%f106, %f105;
	fma.rn.f32 	%f107, %f101, 0f3FB8AA3B, %f106;
	fma.rn.f32 	%f108, %f101, 0f32A57060, %f107;
	mov.b32 	%r100, %f104;
	shl.b32 	%r101, %r100, 23;
	mov.b32 	%f109, %r101;
	ex2.approx.ftz.f32 	%f110, %f108;
	mul.f32 	%f111, %f110, %f109;
	mul.f32 	%f112, %f111, 0f3DCCCCCD;
	fma.rn.f32 	%f113, %f7, %f99, %f112;
	abs.f32 	%f114, %f113;
	mul.f32 	%f115, %f114, 0fBC23D70A;
	fma.rn.f32 	%f116, %f115, 0f3BBB989D, 0f3F000000;
	cvt.sat.f32.f32 	%f117, %f116;
	fma.rm.f32 	%f118, %f117, %f75, %f74;
	add.f32 	%f119, %f118, 0fCB40007F;
	neg.f32 	%f120, %f119;
	fma.rn.f32 	%f121, %f115, 0f3FB8AA3B, %f120;
	fma.rn.f32 	%f122, %f115, 0f32A57060, %f121;
	mov.b32 	%r102, %f118;
	shl.b32 	%r103, %r102, 23;
	mov.b32 	%f123, %r103;
	ex2.approx.ftz.f32 	%f124, %f122;
	mul.f32 	%f125, %f124, %f123;
	mul.f32 	%f126, %f125, 0f3DCCCCCD;
	fma.rn.f32 	%f340, %f7, %f113, %f126;
	add.s32 	%r236, %r236, 4;
	setp.ne.s32 	%p16, %r236, %r76;
	@%p16 bra 	$L__BB0_21;
	setp.eq.s32 	%p17, %r75, 0;
	@%p17 bra 	$L__BB0_25;
	mov.b32 	%r237, 0;
$L__BB0_24:
	.pragma "nounroll";
	abs.f32 	%f127, %f340;
	mul.f32 	%f128, %f127, 0fBC23D70A;
	fma.rn.f32 	%f129, %f128, 0f3BBB989D, 0f3F000000;
	cvt.sat.f32.f32 	%f130, %f129;
	mov.f32 	%f131, 0f4B400001;
	mov.f32 	%f132, 0f437C0000;
	fma.rm.f32 	%f133, %f130, %f132, %f131;
	add.f32 	%f134, %f133, 0fCB40007F;
	neg.f32 	%f135, %f134;
	fma.rn.f32 	%f136, %f128, 0f3FB8AA3B, %f135;
	fma.rn.f32 	%f137, %f128, 0f32A57060, %f136;
	mov.b32 	%r105, %f133;
	shl.b32 	%r106, %r105, 23;
	mov.b32 	%f138, %r106;
	ex2.approx.ftz.f32 	%f139, %f137;
	mul.f32 	%f140, %f139, %f138;
	mul.f32 	%f141, %f140, 0f3DCCCCCD;
	fma.rn.f32 	%f340, %f7, %f340, %f141;
	add.s32 	%r237, %r237, 1;
	setp.ne.s32 	%p18, %r237, %r75;
	@%p18 bra 	$L__BB0_24;
$L__BB0_25:
	st.global.f32 	[%rd21], %f340;
	bra.uni 	$L__BB0_74;
$L__BB0_26:
	and.b32  	%r190, %r8, 15;
	setp.eq.s32 	%p63, %r190, 0;
	mov.b32 	%r215, 512;
	@%p63 bra 	$L__BB0_29;
	and.b32  	%r192, %r8, 7;
	setp.eq.s32 	%p64, %r192, 0;
	mov.b32 	%r215, 256;
	@%p64 bra 	$L__BB0_29;
	and.b32  	%r193, %r8, 3;
	setp.eq.s32 	%p65, %r193, 0;
	selp.b32 	%r215, 128, 64, %p65;
$L__BB0_29:
	mul.wide.s32 	%rd52, %r8, 4;
	add.s64 	%rd3, %rd1, %rd52;
	ld.global.f32 	%f325, [%rd3];
	mov.b32 	%r216, 0;
	mov.u64 	%rd53, __cudart_i2opi_f;
$L__BB0_30:
	cvt.rn.f32.u32 	%f10, %r216;
	mul.f32 	%f284, %f10, 0f3F22F983;
	cvt.rni.s32.f32 	%r220, %f284;
	cvt.rn.f32.s32 	%f285, %r220;
	fma.rn.f32 	%f286, %f285, 0fBFC90FDA, %f10;
	fma.rn.f32 	%f287, %f285, 0fB3A22168, %f286;
	fma.rn.f32 	%f326, %f285, 0fA7C234C5, %f287;
	abs.f32 	%f12, %f10;
	setp.ltu.f32 	%p66, %f12, 0f47CE4780;
	@%p66 bra 	$L__BB0_38;
	setp.neu.f32 	%p67, %f12, 0f7F800000;
	@%p67 bra 	$L__BB0_33;
	mov.f32 	%f290, 0f00000000;
	mul.rn.f32 	%f326, %f10, %f290;
	mov.b32 	%r220, 0;
	bra.uni 	$L__BB0_38;
$L__BB0_33:
	mov.b32 	%r13, %f10;
	shl.b32 	%r196, %r13, 8;
	or.b32  	%r14, %r196, -2147483648;
	mov.b64 	%rd64, 0;
	mov.b32 	%r217, 0;
	mov.u64 	%rd62, %rd53;
	mov.u64 	%rd63, %rd2;
$L__BB0_34:
	.pragma "nounroll";
	ld.global.nc.u32 	%r197, [%rd62];
	mad.wide.u32 	%rd55, %r197, %r14, %rd64;
	shr.u64 	%rd64, %rd55, 32;
	st.local.u32 	[%rd63], %rd55;
	add.s32 	%r217, %r217, 1;
	add.s64 	%rd63, %rd63, 4;
	add.s64 	%rd62, %rd62, 4;
	setp.ne.s32 	%p68, %r217, 6;
	@%p68 bra 	$L__BB0_34;
	shr.u32 	%r198, %r13, 23;
	st.local.u32 	[%rd2+24], %rd64;
	and.b32  	%r17, %r198, 31;
	add.s32 	%r199, %r198, -128;
	shr.u32 	%r200, %r199, 5;
	mul.wide.u32 	%rd56, %r200, 4;
	sub.s64 	%rd10, %rd2, %rd56;
	ld.local.u32 	%r218, [%rd10+24];
	ld.local.u32 	%r219, [%rd10+20];
	setp.eq.s32 	%p69, %r17, 0;
	@%p69 bra 	$L__BB0_37;
	shf.l.wrap.b32 	%r218, %r219, %r218, %r17;
	ld.local.u32 	%r201, [%rd10+16];
	shf.l.wrap.b32 	%r219, %r201, %r219, %r17;
$L__BB0_37:
	shr.u32 	%r202, %r218, 30;
	shf.l.wrap.b32 	%r203, %r219, %r218, 2;
	shl.b32 	%r204, %r219, 2;
	shr.u32 	%r205, %r203, 31;
	add.s32 	%r220, %r205, %r202;
	shr.s32 	%r206, %r203, 31;
	xor.b32  	%r207, %r206, %r203;
	xor.b32  	%r208, %r206, %r204;
	cvt.u64.u32 	%rd57, %r207;
	shl.b64 	%rd58, %rd57, 32;
	cvt.u64.u32 	%rd59, %r208;
	or.b64  	%rd60, %rd58, %rd59;
	cvt.rn.f64.s64 	%fd5, %rd60;
	mul.f64 	%fd6, %fd5, 0d3BF921FB54442D19;
	cvt.rn.f32.f64 	%f288, %fd6;
	neg.f32 	%f289, %f288;
	setp.lt.s32 	%p70, %r203, 0;
	selp.f32 	%f326, %f289, %f288, %p70;
$L__BB0_38:
	mul.rn.f32 	%f291, %f326, %f326;
	and.b32  	%r210, %r220, 1;
	setp.eq.b32 	%p71, %r210, 1;
	selp.f32 	%f292, 0f3F800000, %f326, %p71;
	fma.rn.f32 	%f293, %f291, %f292, 0f00000000;
	fma.rn.f32 	%f294, %f291, 0f37CBAC00, 0fBAB607ED;
	selp.f32 	%f295, %f294, 0fB94D4153, %p71;
	selp.f32 	%f296, 0f3D2AAABB, 0f3C0885E4, %p71;
	fma.rn.f32 	%f297, %f295, %f291, %f296;
	selp.f32 	%f298, 0fBEFFFFFF, 0fBE2AAAA8, %p71;
	fma.rn.f32 	%f299, %f297, %f291, %f298;
	fma.rn.f32 	%f300, %f299, %f293, %f292;
	and.b32  	%r211, %r220, 2;
	setp.eq.s32 	%p72, %r211, 0;
	mov.f32 	%f301, 0f00000000;
	sub.f32 	%f302, %f301, %f300;
	selp.f32 	%f303, %f300, %f302, %p72;
	mul.f32 	%f304, %f303, 0f3C23D70A;
	fma.rn.f32 	%f305, %f7, %f325, %f304;
	abs.f32 	%f306, %f305;
	mul.f32 	%f307, %f306, 0f4038AA3B;
	ex2.approx.ftz.f32 	%f308, %f307;
	add.f32 	%f309, %f308, 0f3F800000;
	rcp.approx.ftz.f32 	%f310, %f309;
	fma.rn.f32 	%f311, %f310, 0fC0000000, 0f3F800000;
	setp.ge.f32 	%p73, %f306, 0f41102CB4;
	selp.f32 	%f312, 0f3F800000, %f311, %p73;
	copysign.f32 	%f313, %f305, %f312;
	mul.f32 	%f314, %f305, %f305;
	fma.rn.f32 	%f315, %f314, 0f3C80F082, 0fBD563CAE;
	fma.rn.f32 	%f316, %f315, %f314, 0f3E085941;
	fma.rn.f32 	%f317, %f316, %f314, 0fBEAAA9ED;
	fma.rn.f32 	%f318, %f317, %f314, 0f00000000;
	fma.rn.f32 	%f319, %f318, %f305, %f305;
	setp.ge.f32 	%p74, %f306, 0f3F19999A;
	selp.f32 	%f325, %f313, %f319, %p74;
	add.s32 	%r216, %r216, 1;
	setp.ne.s32 	%p75, %r216, %r215;
	@%p75 bra 	$L__BB0_30;
	st.global.f32 	[%rd3], %f325;
	bra.uni 	$L__BB0_74;
$L__BB0_40:
	shr.s32 	%r175, %r8, 31;
	shr.u32 	%r176, %r175, 27;
	add.s32 	%r177, %r8, %r176;
	and.b32  	%r178, %r177, -32;
	sub.s32 	%r179, %r8, %r178;
	setp.lt.s32 	%p55, %r179, 4;
	setp.lt.u32 	%p56, %r179, 12;
	selp.b32 	%r180, 100, 50, %p56;
	selp.b32 	%r181, 200, %r180, %p55;
	mul.wide.s32 	%rd51, %r8, 4;
	add.s64 	%rd11, %rd1, %rd51;
	and.b32  	%r27, %r181, 2;
	ld.global.f32 	%f330, [%rd11];
	and.b32  	%r222, %r181, 252;
	mov.b32 	%r221, 0;
$L__BB0_41:
	fma.rn.f32 	%f328, %f7, %f330, 0f3DCCCCCD;
	mul.lo.s32 	%r182, %r221, -858993459;
	shf.l.wrap.b32 	%r183, %r182, %r182, 31;
	setp.gt.u32 	%p57, %r183, 429496729;
	@%p57 bra 	$L__BB0_43;
	abs.f32 	%f280, %f328;
	sqrt.rn.f32 	%f328, %f280;
$L__BB0_43:
	fma.rn.f32 	%f281, %f7, %f328, 0f3DCCCCCD;
	fma.rn.f32 	%f329, %f7, %f281, 0f3DCCCCCD;
	mad.lo.s32 	%r184, %r221, -858993459, -1717986918;
	shf.l.wrap.b32 	%r185, %r184, %r184, 31;
	setp.gt.u32 	%p58, %r185, 429496729;
	@%p58 bra 	$L__BB0_45;
	abs.f32 	%f282, %f329;
	sqrt.rn.f32 	%f329, %f282;
$L__BB0_45:
	fma.rn.f32 	%f330, %f7, %f329, 0f3DCCCCCD;
	add.s32 	%r221, %r221, 4;
	setp.ne.s32 	%p59, %r221, %r222;
	@%p59 bra 	$L__BB0_41;
	setp.eq.s32 	%p60, %r27, 0;
	@%p60 bra 	$L__BB0_51;
	mov.b32 	%r223, 0;
$L__BB0_48:
	.pragma "nounroll";
	fma.rn.f32 	%f330, %f7, %f330, 0f3DCCCCCD;
	mul.lo.s32 	%r187, %r222, -858993459;
	shf.l.wrap.b32 	%r188, %r187, %r187, 31;
	setp.gt.u32 	%p61, %r188, 429496729;
	@%p61 bra 	$L__BB0_50;
	abs.f32 	%f283, %f330;
	sqrt.rn.f32 	%f330, %f283;
$L__BB0_50:
	add.s32 	%r222, %r222, 1;
	add.s32 	%r223, %r223, 1;
	setp.ne.s32 	%p62, %r223, %r27;
	@%p62 bra 	$L__BB0_48;
$L__BB0_51:
	st.global.f32 	[%rd11], %f330;
	bra.uni 	$L__BB0_74;
$L__BB0_52:
	mul.wide.s32 	%rd38, %r8, 4;
	add.s64 	%rd13, %rd1, %rd38;
	ld.global.f32 	%f334, [%rd13];
	mul.hi.s32 	%r135, %r8, 1374389535;
	shr.u32 	%r136, %r135, 31;
	shr.s32 	%r137, %r135, 5;
	add.s32 	%r138, %r137, %r136;
	mul.lo.s32 	%r139, %r138, 100;
	sub.s32 	%r140, %r8, %r139;
	setp.lt.s32 	%p32, %r140, 5;
	setp.lt.u32 	%p33, %r140, 20;
	setp.lt.s32 	%p34, %r140, 50;
	selp.b32 	%r141, 50, 20, %p34;
	selp.b32 	%r142, 100, %r141, %p33;
	selp.b32 	%r38, 200, %r142, %p32;
	mov.b32 	%r225, 0;
	mov.u64 	%rd41, __cudart_i2opi_f;
$L__BB0_53:
	cvt.rn.f32.u32 	%f179, %r225;
	fma.rn.f32 	%f36, %f7, %f334, %f179;
	mul.f32 	%f180, %f36, 0f3F22F983;
	cvt.rni.s32.f32 	%r229, %f180;
	cvt.rn.f32.s32 	%f181, %r229;
	fma.rn.f32 	%f182, %f181, 0fBFC90FDA, %f36;
	fma.rn.f32 	%f183, %f181, 0fB3A22168, %f182;
	fma.rn.f32 	%f335, %f181, 0fA7C234C5, %f183;
	abs.f32 	%f38, %f36;
	setp.ltu.f32 	%p35, %f38, 0f47CE4780;
	@%p35 bra 	$L__BB0_61;
	setp.neu.f32 	%p36, %f38, 0f7F800000;
	@%p36 bra 	$L__BB0_56;
	mov.f32 	%f186, 0f00000000;
	mul.rn.f32 	%f335, %f36, %f186;
	mov.b32 	%r229, 0;
	bra.uni 	$L__BB0_61;
$L__BB0_56:
	mov.b32 	%r41, %f36;
	shl.b32 	%r144, %r41, 8;
	or.b32  	%r42, %r144, -2147483648;
	mov.b64 	%rd65, 0;
	mov.b32 	%r226, 0;
$L__BB0_57:
	.pragma "nounroll";
	mul.wide.u32 	%rd40, %r226, 4;
	add.s64 	%rd42, %rd41, %rd40;
	ld.global.nc.u32 	%r145, [%rd42];
	mad.wide.u32 	%rd43, %r145, %r42, %rd65;
	shr.u64 	%rd65, %rd43, 32;
	add.s64 	%rd44, %rd2, %rd40;
	st.local.u32 	[%rd44], %rd43;
	add.s32 	%r226, %r226, 1;
	setp.ne.s32 	%p37, %r226, 6;
	@%p37 bra 	$L__BB0_57;
	shr.u32 	%r146, %r41, 23;
	st.local.u32 	[%rd2+24], %rd65;
	and.b32  	%r45, %r146, 31;
	and.b32  	%r147, %r146, 224;
	add.s32 	%r148, %r147, -128;
	shr.u32 	%r149, %r148, 5;
	mul.wide.u32 	%rd45, %r149, 4;
	sub.s64 	%rd16, %rd2, %rd45;
	ld.local.u32 	%r227, [%rd16+24];
	ld.local.u32 	%r228, [%rd16+20];
	setp.eq.s32 	%p38, %r45, 0;
	@%p38 bra 	$L__BB0_60;
	shf.l.wrap.b32 	%r227, %r228, %r227, %r45;
	ld.local.u32 	%r150, [%rd16+16];
	shf.l.wrap.b32 	%r228, %r150, %r228, %r45;
$L__BB0_60:
	shr.u32 	%r151, %r227, 30;
	shf.l.wrap.b32 	%r152, %r228, %r227, 2;
	shl.b32 	%r153, %r228, 2;
	shr.u32 	%r154, %r152, 31;
	add.s32 	%r155, %r154, %r151;
	neg.s32 	%r156, %r155;
	setp.lt.s32 	%p39, %r41, 0;
	selp.b32 	%r229, %r156, %r155, %p39;
	xor.b32  	%r157, %r152, %r41;
	shr.s32 	%r158, %r152, 31;
	xor.b32  	%r159, %r158, %r152;
	xor.b32  	%r160, %r158, %r153;
	cvt.u64.u32 	%rd46, %r159;
	shl.b64 	%rd47, %rd46, 32;
	cvt.u64.u32 	%rd48, %r160;
	or.b64  	%rd49, %rd47, %rd48;
	cvt.rn.f64.s64 	%fd3, %rd49;
	mul.f64 	%fd4, %fd3, 0d3BF921FB54442D19;
	cvt.rn.f32.f64 	%f184, %fd4;
	neg.f32 	%f185, %f184;
	setp.lt.s32 	%p40, %r157, 0;
	selp.f32 	%f335, %f185, %f184, %p40;
$L__BB0_61:
	mul.rn.f32 	%f187, %f335, %f335;
	and.b32  	%r162, %r229, 1;
	setp.eq.b32 	%p41, %r162, 1;
	selp.f32 	%f188, 0f3F800000, %f335, %p41;
	fma.rn.f32 	%f189, %f187, %f188, 0f00000000;
	fma.rn.f32 	%f190, %f187, 0f37CBAC00, 0fBAB607ED;
	selp.f32 	%f191, %f190, 0fB94D4153, %p41;
	selp.f32 	%f192, 0f3D2AAABB, 0f3C0885E4, %p41;
	fma.rn.f32 	%f193, %f191, %f187, %f192;
	selp.f32 	%f194, 0fBEFFFFFF, 0fBE2AAAA8, %p41;
	fma.rn.f32 	%f195, %f193, %f187, %f194;
	fma.rn.f32 	%f196, %f195, %f189, %f188;
	and.b32  	%r163, %r229, 2;
	setp.eq.s32 	%p42, %r163, 0;
	mov.f32 	%f197, 0f00000000;
	sub.f32 	%f198, %f197, %f196;
	selp.f32 	%f199, %f196, %f198, %p42;
	mul.f32 	%f200, %f199, 0f3DCCCCCD;
	fma.rn.f32 	%f334, %f334, 0f3F666666, %f200;
	add.s32 	%r225, %r225, 1;
	setp.ne.s32 	%p43, %r225, %r38;
	@%p43 bra 	$L__BB0_53;
	st.global.f32 	[%rd13], %f334;
	bra.uni 	$L__BB0_74;
$L__BB0_63:
	mul.wide.s32 	%rd26, %r8, 4;
	add.s64 	%rd17, %rd1, %rd26;
	ld.global.f32 	%f336, [%rd17];
	mul.f32 	%f142, %f336, 0f447A0000;
	cvt.rzi.s32.f32 	%r108, %f142;
	shr.s32 	%r109, %r108, 31;
	shr.u32 	%r110, %r109, 29;
	add.s32 	%r111, %r108, %r110;
	and.b32  	%r112, %r111, -8;
	sub.s32 	%r113, %r108, %r112;
	setp.eq.s32 	%p19, %r113, 0;
	setp.eq.s32 	%p20, %r113, 7;
	setp.lt.s32 	%p21, %r113, 4;
	selp.b32 	%r114, 80, 40, %p21;
	selp.b32 	%r115, 150, %r114, %p20;
	selp.b32 	%r55, 150, %r115, %p19;
	mov.b32 	%r230, 0;
	mov.u64 	%rd29, __cudart_i2opi_f;
$L__BB0_64:
	cvt.rn.f32.u32 	%f45, %r230;
	mul.f32 	%f143, %f45, 0f3F22F983;
	cvt.rni.s32.f32 	%r234, %f143;
	cvt.rn.f32.s32 	%f144, %r234;
	fma.rn.f32 	%f145, %f144, 0fBFC90FDA, %f45;
	fma.rn.f32 	%f146, %f144, 0fB3A22168, %f145;
	fma.rn.f32 	%f337, %f144, 0fA7C234C5, %f146;
	abs.f32 	%f47, %f45;
	setp.ltu.f32 	%p22, %f47, 0f47CE4780;
	@%p22 bra 	$L__BB0_72;
	setp.neu.f32 	%p23, %f47, 0f7F800000;
	@%p23 bra 	$L__BB0_67;
	mov.f32 	%f149, 0f00000000;
	mul.rn.f32 	%f337, %f45, %f149;
	mov.b32 	%r234, 0;
	bra.uni 	$L__BB0_72;
$L__BB0_67:
	mov.b32 	%r58, %f45;
	shl.b32 	%r117, %r58, 8;
	or.b32  	%r59, %r117, -2147483648;
	mov.b64 	%rd66, 0;
	mov.b32 	%r231, 0;
$L__BB0_68:
	.pragma "nounroll";
	mul.wide.u32 	%rd28, %r231, 4;
	add.s64 	%rd30, %rd29, %rd28;
	ld.global.nc.u32 	%r118, [%rd30];
	mad.wide.u32 	%rd31, %r118, %r59, %rd66;
	shr.u64 	%rd66, %rd31, 32;
	add.s64 	%rd32, %rd2, %rd28;
	st.local.u32 	[%rd32], %rd31;
	add.s32 	%r231, %r231, 1;
	setp.ne.s32 	%p24, %r231, 6;
	@%p24 bra 	$L__BB0_68;
	shr.u32 	%r119, %r58, 23;
	st.local.u32 	[%rd2+24], %rd66;
	and.b32  	%r62, %r119, 31;
	add.s32 	%r120, %r119, -128;
	shr.u32 	%r121, %r120, 5;
	mul.wide.u32 	%rd33, %r121, 4;
	sub.s64 	%rd20, %rd2, %rd33;
	ld.local.u32 	%r232, [%rd20+24];
	ld.local.u32 	%r233, [%rd20+20];
	setp.eq.s32 	%p25, %r62, 0;
	@%p25 bra 	$L__BB0_71;
	shf.l.wrap.b32 	%r232, %r233, %r232, %r62;
	ld.local.u32 	%r122, [%rd20+16];
	shf.l.wrap.b32 	%r233, %r122, %r233, %r62;
$L__BB0_71:
	shr.u32 	%r123, %r232, 30;
	shf.l.wrap.b32 	%r124, %r233, %r232, 2;
	shl.b32 	%r125, %r233, 2;
	shr.u32 	%r126, %r124, 31;
	add.s32 	%r234, %r126, %r123;
	shr.s32 	%r127, %r124, 31;
	xor.b32  	%r128, %r127, %r124;
	xor.b32  	%r129, %r127, %r125;
	cvt.u64.u32 	%rd34, %r128;
	shl.b64 	%rd35, %rd34, 32;
	cvt.u64.u32 	%rd36, %r129;
	or.b64  	%rd37, %rd35, %rd36;
	cvt.rn.f64.s64 	%fd1, %rd37;
	mul.f64 	%fd2, %fd1, 0d3BF921FB54442D19;
	cvt.rn.f32.f64 	%f147, %fd2;
	neg.f32 	%f148, %f147;
	setp.lt.s32 	%p26, %r124, 0;
	selp.f32 	%f337, %f148, %f147, %p26;
$L__BB0_72:
	add.s32 	%r131, %r234, 1;
	mul.rn.f32 	%f150, %f337, %f337;
	and.b32  	%r132, %r234, 1;
	setp.eq.b32 	%p27, %r132, 1;
	selp.f32 	%f151, %f337, 0f3F800000, %p27;
	fma.rn.f32 	%f152, %f150, %f151, 0f00000000;
	fma.rn.f32 	%f153, %f150, 0f37CBAC00, 0fBAB607ED;
	selp.f32 	%f154, 0fB94D4153, %f153, %p27;
	selp.f32 	%f155, 0f3C0885E4, 0f3D2AAABB, %p27;
	fma.rn.f32 	%f156, %f154, %f150, %f155;
	selp.f32 	%f157, 0fBE2AAAA8, 0fBEFFFFFF, %p27;
	fma.rn.f32 	%f158, %f156, %f150, %f157;
	fma.rn.f32 	%f159, %f158, %f152, %f151;
	and.b32  	%r133, %r131, 2;
	setp.eq.s32 	%p28, %r133, 0;
	mov.f32 	%f160, 0f00000000;
	sub.f32 	%f161, %f160, %f159;
	selp.f32 	%f162, %f159, %f161, %p28;
	mul.f32 	%f163, %f162, 0f3C23D70A;
	fma.rn.f32 	%f164, %f7, %f336, %f163;
	abs.f32 	%f165, %f164;
	mul.f32 	%f166, %f165, 0f4038AA3B;
	ex2.approx.ftz.f32 	%f167, %f166;
	add.f32 	%f168, %f167, 0f3F800000;
	rcp.approx.ftz.f32 	%f169, %f168;
	fma.rn.f32 	%f170, %f169, 0fC0000000, 0f3F800000;
	setp.ge.f32 	%p29, %f165, 0f41102CB4;
	selp.f32 	%f171, 0f3F800000, %f170, %p29;
	copysign.f32 	%f172, %f164, %f171;
	mul.f32 	%f173, %f164, %f164;
	fma.rn.f32 	%f174, %f173, 0f3C80F082, 0fBD563CAE;
	fma.rn.f32 	%f175, %f174, %f173, 0f3E085941;
	fma.rn.f32 	%f176, %f175, %f173, 0fBEAAA9ED;
	fma.rn.f32 	%f177, %f176, %f173, 0f00000000;
	fma.rn.f32 	%f178, %f177, %f164, %f164;
	setp.ge.f32 	%p30, %f165, 0f3F19999A;
	selp.f32 	%f336, %f172, %f178, %p30;
	add.s32 	%r230, %r230, 1;
	setp.ne.s32 	%p31, %r230, %r55;
	@%p31 bra 	$L__BB0_64;
	st.global.f32 	[%rd17], %f336;
$L__BB0_74:
	setp.ne.s32 	%p76, %r7, 0;
	@%p76 bra 	$L__BB0_76;
	cvta.to.global.u64 	%rd61, %rd22;
	atom.global.add.u32 	%r212, [%rd61], 1;
$L__BB0_76:
	ret;

}
	// .globl	_Z19kernel_fixed_blocksPfiPi12WorkloadTypei
.visible .entry _Z19kernel_fixed_blocksPfiPi12WorkloadTypei(
	.param .u64 .ptr .align 1 _Z19kernel_fixed_blocksPfiPi12WorkloadTypei_param_0,
	.param .u32 _Z19kernel_fixed_blocksPfiPi12WorkloadTypei_param_1,
	.param .u64 .ptr .align 1 _Z19kernel_fixed_blocksPfiPi12WorkloadTypei_param_2,
	.param .u32 _Z19kernel_fixed_blocksPfiPi12WorkloadTypei_param_3,
	.param .u32 _Z19kernel_fixed_blocksPfiPi12WorkloadTypei_param_4
)
{
	.local .align 4 .b8 	__local_depot1[28];
	.reg .b64 	%SP;
	.reg .b64 	%SPL;
	.reg .pred 	%p<81>;
	.reg .b16 	%rs<4>;
	.reg .b32 	%r<249>;
	.reg .b32 	%f<352>;
	.reg .b64 	%rd<67>;
	.reg .b64 	%fd<7>;

	mov.u64 	%SPL, __local_depot1;
	ld.param.u64 	%rd23, [_Z19kernel_fixed_blocksPfiPi12WorkloadTypei_param_0];
	ld.param.u32 	%r87, [_Z19kernel_fixed_blocksPfiPi12WorkloadTypei_param_1];
	ld.param.u64 	%rd22, [_Z19kernel_fixed_blocksPfiPi12WorkloadTypei_param_2];
	ld.param.u32 	%r88, [_Z19kernel_fixed_blocksPfiPi12WorkloadTypei_param_3];
	ld.param.u32 	%r89, [_Z19kernel_fixed_blocksPfiPi12WorkloadTypei_param_4];
	cvta.to.global.u64 	%rd1, %rd23;
	add.u64 	%rd2, %SPL, 0;
	setp.lt.s32 	%p1, %r89, 1;
	mov.f32 	%f337, 0f3F800000;
	@%p1 bra 	$L__BB1_7;
	and.b32  	%r1, %r89, 3;
	setp.lt.u32 	%p2, %r89, 4;
	mov.f32 	%f337, 0f3F800000;
	@%p2 bra 	$L__BB1_4;
	and.b32  	%r2, %r89, 2147483644;
	mov.b32 	%r221, 0;
	mov.f32 	%f337, 0f3F800000;
$L__BB1_3:
	fma.rn.f32 	%f61, %f337, %f337, 0f3A83126F;
	sqrt.rn.f32 	%f62, %f61;
	fma.rn.f32 	%f63, %f62, %f62, 0f3A83126F;
	sqrt.rn.f32 	%f64, %f63;
	fma.rn.f32 	%f65, %f64, %f64, 0f3A83126F;
	sqrt.rn.f32 	%f66, %f65;
	fma.rn.f32 	%f67, %f66, %f66, 0f3A83126F;
	sqrt.rn.f32 	%f337, %f67;
	add.s32 	%r221, %r221, 4;
	setp.ne.s32 	%p3, %r221, %r2;
	@%p3 bra 	$L__BB1_3;
$L__BB1_4:
	setp.eq.s32 	%p4, %r1, 0;
	@%p4 bra 	$L__BB1_7;
	mov.b32 	%r222, 0;
$L__BB1_6:
	.pragma "nounroll";
	fma.rn.f32 	%f68, %f337, %f337, 0f3A83126F;
	sqrt.rn.f32 	%f337, %f68;
	add.s32 	%r222, %r222, 1;
	setp.ne.s32 	%p5, %r222, %r1;
	@%p5 bra 	$L__BB1_6;
$L__BB1_7:
	mov.u32 	%r92, %ctaid.x;
	mov.u32 	%r93, %ntid.x;
	mov.u32 	%r7, %tid.x;
	mad.lo.s32 	%r230, %r92, %r93, %r7;
	mov.u32 	%r94, %nctaid.x;
	mul.lo.s32 	%r9, %r94, %r93;
	setp.ge.s32 	%p6, %r230, %r87;
	@%p6 bra 	$L__BB1_73;
	setp.gt.s32 	%p7, %r88, 2;
	@%p7 bra 	$L__BB1_15;
	setp.eq.s32 	%p11, %r88, 0;
	@%p11 bra 	$L__BB1_25;
	setp.eq.s32 	%p12, %r88, 1;
	@%p12 bra 	$L__BB1_40;
	setp.eq.s32 	%p13, %r88, 2;
	@%p13 bra 	$L__BB1_12;
	bra.uni 	$L__BB1_73;
$L__BB1_12:
	mul.wide.s32 	%rd50, %r230, 4;
	add.s64 	%rd12, %rd1, %rd50;
	shr.s32 	%r174, %r230, 31;
	shr.u32 	%r175, %r174, 28;
	add.s32 	%r176, %r230, %r175;
	and.b32  	%r177, %r176, -16;
	sub.s32 	%r178, %r230, %r177;
	setp.lt.s32 	%p46, %r178, 2;
	setp.lt.s32 	%p47, %r178, 6;
	selp.b32 	%r179, 64, 32, %p47;
	selp.b32 	%r37, 128, %r179, %p46;
	ld.global.f32 	%f345, [%rd12];
	mov.b32 	%r233, 0;
$L__BB1_13:
	cvt.rn.f32.u32 	%f214, %r233;
	mul.f32 	%f215, %f214, 0f3A83126F;
	fma.rn.f32 	%f216, %f337, %f345, %f215;
	abs.f32 	%f217, %f216;
	mul.f32 	%f218, %f217, 0f4038AA3B;
	ex2.approx.ftz.f32 	%f219, %f218;
	add.f32 	%f220, %f219, 0f3F800000;
	rcp.approx.ftz.f32 	%f221, %f220;
	fma.rn.f32 	%f222, %f221, 0fC0000000, 0f3F800000;
	setp.ge.f32 	%p48, %f217, 0f41102CB4;
	selp.f32 	%f223, 0f3F800000, %f222, %p48;
	copysign.f32 	%f224, %f216, %f223;
	mul.f32 	%f225, %f216, %f216;
	fma.rn.f32 	%f226, %f225, 0f3C80F082, 0fBD563CAE;
	fma.rn.f32 	%f227, %f226, %f225, 0f3E085941;
	fma.rn.f32 	%f228, %f227, %f225, 0fBEAAA9ED;
	fma.rn.f32 	%f229, %f228, %f225, 0f00000000;
	fma.rn.f32 	%f230, %f229, %f216, %f216;
	setp.ge.f32 	%p49, %f217, 0f3F19999A;
	selp.f32 	%f231, %f224, %f230, %p49;
	mul.f32 	%f232, %f231, 0f3C23D70A;
	fma.rn.f32 	%f233, %f345, 0f3F7D70A4, %f232;
	add.s32 	%r180, %r233, 1;
	cvt.rn.f32.u32 	%f234, %r180;
	mul.f32 	%f235, %f234, 0f3A83126F;
	fma.rn.f32 	%f236, %f337, %f233, %f235;
	abs.f32 	%f237, %f236;
	mul.f32 	%f238, %f237, 0f4038AA3B;
	ex2.approx.ftz.f32 	%f239, %f238;
	add.f32 	%f240, %f239, 0f3F800000;
	rcp.approx.ftz.f32 	%f241, %f240;
	fma.rn.f32 	%f242, %f241, 0fC0000000, 0f3F800000;
	setp.ge.f32 	%p50, %f237, 0f41102CB4;
	selp.f32 	%f243, 0f3F800000, %f242, %p50;
	copysign.f32 	%f244, %f236, %f243;
	mul.f32 	%f245, %f236, %f236;
	fma.rn.f32 	%f246, %f245, 0f3C80F082, 0fBD563CAE;
	fma.rn.f32 	%f247, %f246, %f245, 0f3E085941;
	fma.rn.f32 	%f248, %f247, %f245, 0fBEAAA9ED;
	fma.rn.f32 	%f249, %f248, %f245, 0f00000000;
	fma.rn.f32 	%f250, %f249, %f236, %f236;
	setp.ge.f32 	%p51, %f237, 0f3F19999A;
	selp.f32 	%f251, %f244, %f250, %p51;
	mul.f32 	%f252, %f251, 0f3C23D70A;
	fma.rn.f32 	%f253, %f233, 0f3F7D70A4, %f252;
	add.s32 	%r181, %r233, 2;
	cvt.rn.f32.u32 	%f254, %r181;
	mul.f32 	%f255, %f254, 0f3A83126F;
	fma.rn.f32 	%f256, %f337, %f253, %f255;
	abs.f32 	%f257, %f256;
	mul.f32 	%f258, %f257, 0f4038AA3B;
	ex2.approx.ftz.f32 	%f259, %f258;
	add.f32 	%f260, %f259, 0f3F800000;
	rcp.approx.ftz.f32 	%f261, %f260;
	fma.rn.f32 	%f262, %f261, 0fC0000000, 0f3F800000;
	setp.ge.f32 	%p52, %f257, 0f41102CB4;
	selp.f32 	%f263, 0f3F800000, %f262, %p52;
	copysign.f32 	%f264, %f256, %f263;
	mul.f32 	%f265, %f256, %f256;
	fma.rn.f32 	%f266, %f265, 0f3C80F082, 0fBD563CAE;
	fma.rn.f32 	%f267, %f266, %f265, 0f3E085941;
	fma.rn.f32 	%f268, %f267, %f265, 0fBEAAA9ED;
	fma.rn.f32 	%f269, %f268, %f265, 0f00000000;
	fma.rn.f32 	%f270, %f269, %f256, %f256;
	setp.ge.f32 	%p53, %f257, 0f3F19999A;
	selp.f32 	%f271, %f264, %f270, %p53;
	mul.f32 	%f272, %f271, 0f3C23D70A;
	fma.rn.f32 	%f273, %f253, 0f3F7D70A4, %f272;
	add.s32 	%r182, %r233, 3;
	cvt.rn.f32.u32 	%f274, %r182;
	mul.f32 	%f275, %f274, 0f3A83126F;
	fma.rn.f32 	%f276, %f337, %f273, %f275;
	abs.f32 	%f277, %f276;
	mul.f32 	%f278, %f277, 0f4038AA3B;
	ex2.approx.ftz.f32 	%f279, %f278;
	add.f32 	%f280, %f279, 0f3F800000;
	rcp.approx.ftz.f32 	%f281, %f280;
	fma.rn.f32 	%f282, %f281, 0fC0000000, 0f3F800000;
	setp.ge.f32 	%p54, %f277, 0f41102CB4;
	selp.f32 	%f283, 0f3F800000, %f282, %p54;
	copysign.f32 	%f284, %f276, %f283;
	mul.f32 	%f285, %f276, %f276;
	fma.rn.f32 	%f286, %f285, 0f3C80F082, 0fBD563CAE;
	fma.rn.f32 	%f287, %f286, %f285, 0f3E085941;
	fma.rn.f32 	%f288, %f287, %f285, 0fBEAAA9ED;
	fma.rn.f32 	%f289, %f288, %f285, 0f00000000;
	fma.rn.f32 	%f290, %f289, %f276, %f276;
	setp.ge.f32 	%p55, %f277, 0f3F19999A;
	selp.f32 	%f291, %f284, %f290, %p55;
	mul.f32 	%f292, %f291, 0f3C23D70A;
	fma.rn.f32 	%f345, %f273, 0f3F7D70A4, %f292;
	add.s32 	%r233, %r233, 4;
	setp.ne.s32 	%p56, %r233, %r37;
	@%p56 bra 	$L__BB1_13;
	st.global.f32 	[%rd12], %f345;
	add.s32 	%r230, %r230, %r9;
	setp.lt.s32 	%p57, %r230, %r87;
	@%p57 bra 	$L__BB1_12;
	bra.uni 	$L__BB1_73;
$L__BB1_15:
	setp.eq.s32 	%p8, %r88, 3;
	@%p8 bra 	$L__BB1_51;
	setp.eq.s32 	%p9, %r88, 4;
	@%p9 bra 	$L__BB1_62;
	setp.ne.s32 	%p10, %r88, 5;
	@%p10 bra 	$L__BB1_73;
$L__BB1_18:
	mul.wide.s32 	%rd25, %r230, 4;
	add.s64 	%rd21, %rd1, %rd25;
	ld.global.f32 	%f351, [%rd21];
	mul.hi.s32 	%r96, %r230, -2004318071;
	add.s32 	%r97, %r96, %r230;
	shr.u32 	%r98, %r97, 31;
	shr.s32 	%r99, %r97, 4;
	add.s32 	%r100, %r99, %r98;
	mul.lo.s32 	%r101, %r100, 30;
	sub.s32 	%r80, %r230, %r101;
	setp.lt.s32 	%p14, %r80, 3;
	mov.b32 	%r247, 180;
	@%p14 bra 	$L__BB1_20;
	cvt.u16.u32 	%rs1, %r80;
	mul.lo.s16 	%rs2, %rs1, -51;
	and.b16  	%rs3, %rs2, 255;
	setp.lt.u16 	%p15, %rs3, 52;
	selp.b32 	%r247, 100, 50, %p15;
$L__BB1_20:
	and.b32  	%r83, %r247, 244;
	mov.b32 	%r248, 0;
$L__BB1_21:
	abs.f32 	%f69, %f351;
	mul.f32 	%f70, %f69, 0fBC23D70A;
	fma.rn.f32 	%f71, %f70, 0f3BBB989D, 0f3F000000;
	cvt.sat.f32.f32 	%f72, %f71;
	mov.f32 	%f73, 0f4B400001;
	mov.f32 	%f74, 0f437C0000;
	fma.rm.f32 	%f75, %f72, %f74, %f73;
	add.f32 	%f76, %f75, 0fCB40007F;
	neg.f32 	%f77, %f76;
	fma.rn.f32 	%f78, %f70, 0f3FB8AA3B, %f77;
	fma.rn.f32 	%f79, %f70, 0f32A57060, %f78;
	mov.b32 	%r103, %f75;
	shl.b32 	%r104, %r103, 23;
	mov.b32 	%f80, %r104;
	ex2.approx.ftz.f32 	%f81, %f79;
	mul.f32 	%f82, %f81, %f80;
	mul.f32 	%f83, %f82, 0f3DCCCCCD;
	fma.rn.f32 	%f84, %f337, %f351, %f83;
	abs.f32 	%f85, %f84;
	mul.f32 	%f86, %f85, 0fBC23D70A;
	fma.rn.f32 	%f87, %f86, 0f3BBB989D, 0f3F000000;
	cvt.sat.f32.f32 	%f88, %f87;
	fma.rm.f32 	%f89, %f88, %f74, %f73;
	add.f32 	%f90, %f89, 0fCB40007F;
	neg.f32 	%f91, %f90;
	fma.rn.f32 	%f92, %f86, 0f3FB8AA3B, %f91;
	fma.rn.f32 	%f93, %f86, 0f32A57060, %f92;
	mov.b32 	%r105, %f89;
	shl.b32 	%r106, %r105, 23;
	mov.b32 	%f94, %r106;
	ex2.approx.ftz.f32 	%f95, %f93;
	mul.f32 	%f96, %f95, %f94;
	mul.f32 	%f97, %f96, 0f3DCCCCCD;
	fma.rn.f32 	%f98, %f337, %f84, %f97;
	abs.f32 	%f99, %f98;
	mul.f32 	%f100, %f99, 0fBC23D70A;
	fma.rn.f32 	%f101, %f100, 0f3BBB989D, 0f3F000000;
	cvt.sat.f32.f32 	%f102, %f101;
	fma.rm.f32 	%f103, %f102, %f74, %f73;
	add.f32 	%f104, %f103, 0fCB40007F;
	neg.f32 	%f105, %f104;
	fma.rn.f32 	%f106, %f100, 0f3FB8AA3B, %f105;
	fma.rn.f32 	%f107, %f100, 0f32A57060, %f106;
	mov.b32 	%r107, %f103;
	shl.b32 	%r108, %r107, 23;
	mov.b32 	%f108, %r108;
	ex2.approx.ftz.f32 	%f109, %f107;
	mul.f32 	%f110, %f109, %f108;
	mul.f32 	%f111, %f110, 0f3DCCCCCD;
	fma.rn.f32 	%f112, %f337, %f98, %f111;
	abs.f32 	%f113, %f112;
	mul.f32 	%f114, %f113, 0fBC23D70A;
	fma.rn.f32 	%f115, %f114, 0f3BBB989D, 0f3F000000;
	cvt.sat.f32.f32 	%f116, %f115;
	fma.rm.f32 	%f117, %f116, %f74, %f73;
	add.f32 	%f118, %f117, 0fCB40007F;
	neg.f32 	%f119, %f118;
	fma.rn.f32 	%f120, %f114, 0f3FB8AA3B, %f119;
	fma.rn.f32 	%f121, %f114, 0f32A57060, %f120;
	mov.b32 	%r109, %f117;
	shl.b32 	%r110, %r109, 23;
	mov.b32 	%f122, %r110;
	ex2.approx.ftz.f32 	%f123, %f121;
	mul.f32 	%f124, %f123, %f122;
	mul.f32 	%f125, %f124, 0f3DCCCCCD;
	fma.rn.f32 	%f351, %f337, %f112, %f125;
	add.s32 	%r248, %r248, 4;
	setp.ne.s32 	%p16, %r248, %r83;
	@%p16 bra 	$L__BB1_21;
	and.b32  	%r111, %r247, 2;
	setp.eq.s32 	%p17, %r111, 0;
	@%p17 bra 	$L__BB1_24;
	abs.f32 	%f126, %f351;
	mul.f32 	%f127, %f126, 0fBC23D70A;
	fma.rn.f32 	%f128, %f127, 0f3BBB989D, 0f3F000000;
	cvt.sat.f32.f32 	%f129, %f128;
	mov.f32 	%f130, 0f4B400001;
	mov.f32 	%f131, 0f437C0000;
	fma.rm.f32 	%f132, %f129, %f131, %f130;
	add.f32 	%f133, %f132, 0fCB40007F;
	neg.f32 	%f134, %f133;
	fma.rn.f32 	%f135, %f127, 0f3FB8AA3B, %f134;
	fma.rn.f32 	%f136, %f127, 0f32A57060, %f135;
	mov.b32 	%r112, %f132;
	shl.b32 	%r113, %r112, 23;
	mov.b32 	%f137, %r113;
	ex2.approx.ftz.f32 	%f138, %f136;
	mul.f32 	%f139, %f138, %f137;
	mul.f32 	%f140, %f139, 0f3DCCCCCD;
	fma.rn.f32 	%f141, %f337, %f351, %f140;
	abs.f32 	%f142, %f141;
	mul.f32 	%f143, %f142, 0fBC23D70A;
	fma.rn.f32 	%f144, %f143, 0f3BBB989D, 0f3F000000;
	cvt.sat.f32.f32 	%f145, %f144;
	fma.rm.f32 	%f146, %f145, %f131, %f130;
	add.f32 	%f147, %f146, 0fCB40007F;
	neg.f32 	%f148, %f147;
	fma.rn.f32 	%f149, %f143, 0f3FB8AA3B, %f148;
	fma.rn.f32 	%f150, %f143, 0f32A57060, %f149;
	mov.b32 	%r114, %f146;
	shl.b32 	%r115, %r114, 23;
	mov.b32 	%f151, %r115;
	ex2.approx.ftz.f32 	%f152, %f150;
	mul.f32 	%f153, %f152, %f151;
	mul.f32 	%f154, %f153, 0f3DCCCCCD;
	fma.rn.f32 	%f351, %f337, %f141, %f154;
$L__BB1_24:
	st.global.f32 	[%rd21], %f351;
	add.s32 	%r230, %r230, %r9;
	setp.lt.s32 	%p18, %r230, %r87;
	@%p18 bra 	$L__BB1_18;
	bra.uni 	$L__BB1_73;
$L__BB1_25:
	mov.u64 	%rd53, __cudart_i2opi_f;
$L__BB1_26:
	and.b32  	%r198, %r230, 15;
	setp.eq.s32 	%p66, %r198, 0;
	mov.b32 	%r224, 512;
	@%p66 bra 	$L__BB1_29;
	and.b32  	%r200, %r230, 7;
	setp.eq.s32 	%p67, %r200, 0;
	mov.b32 	%r224, 256;
	@%p67 bra 	$L__BB1_29;
	and.b32  	%r201, %r230, 3;
	setp.eq.s32 	%p68, %r201, 0;
	selp.b32 	%r224, 128, 64, %p68;
$L__BB1_29:
	mul.wide.s32 	%rd52, %r230, 4;
	add.s64 	%rd3, %rd1, %rd52;
	ld.global.f32 	%f338, [%rd3];
	mov.b32 	%r225, 0;
$L__BB1_30:
	cvt.rn.f32.u32 	%f10, %r225;
	mul.f32 	%f297, %f10, 0f3F22F983;
	cvt.rni.s32.f32 	%r229, %f297;
	cvt.rn.f32.s32 	%f298, %r229;
	fma.rn.f32 	%f299, %f298, 0fBFC90FDA, %f10;
	fma.rn.f32 	%f300, %f298, 0fB3A22168, %f299;
	fma.rn.f32 	%f339, %f298, 0fA7C234C5, %f300;
	abs.f32 	%f12, %f10;
	setp.ltu.f32 	%p69, %f12, 0f47CE4780;
	@%p69 bra 	$L__BB1_38;
	setp.eq.f32 	%p70, %f12, 0f7F800000;
	@%p70 bra 	$L__BB1_37;
	mov.b32 	%r15, %f10;
	shl.b32 	%r204, %r15, 8;
	or.b32  	%r16, %r204, -2147483648;
	mov.b64 	%rd64, 0;
	mov.b32 	%r226, 0;
	mov.u64 	%rd62, %rd53;
	mov.u64 	%rd63, %rd2;
$L__BB1_33:
	.pragma "nounroll";
	ld.global.nc.u32 	%r205, [%rd62];
	mad.wide.u32 	%rd55, %r205, %r16, %rd64;
	shr.u64 	%rd64, %rd55, 32;
	st.local.u32 	[%rd63], %rd55;
	add.s32 	%r226, %r226, 1;
	add.s64 	%rd63, %rd63, 4;
	add.s64 	%rd62, %rd62, 4;
	setp.ne.s32 	%p71, %r226, 6;
	@%p71 bra 	$L__BB1_33;
	shr.u32 	%r206, %r15, 23;
	st.local.u32 	[%rd2+24], %rd64;
	and.b32  	%r19, %r206, 31;
	add.s32 	%r207, %r206, -128;
	shr.u32 	%r208, %r207, 5;
	mul.wide.u32 	%rd56, %r208, 4;
	sub.s64 	%rd10, %rd2, %rd56;
	ld.local.u32 	%r227, [%rd10+24];
	ld.local.u32 	%r228, [%rd10+20];
	setp.eq.s32 	%p72, %r19, 0;
	@%p72 bra 	$L__BB1_36;
	shf.l.wrap.b32 	%r227, %r228, %r227, %r19;
	ld.local.u32 	%r209, [%rd10+16];
	shf.l.wrap.b32 	%r228, %r209, %r228, %r19;
$L__BB1_36:
	shr.u32 	%r210, %r227, 30;
	shf.l.wrap.b32 	%r211, %r228, %r227, 2;
	shl.b32 	%r212, %r228, 2;
	shr.u32 	%r213, %r211, 31;
	add.s32 	%r229, %r213, %r210;
	shr.s32 	%r214, %r211, 31;
	xor.b32  	%r215, %r214, %r211;
	xor.b32  	%r216, %r214, %r212;
	cvt.u64.u32 	%rd57, %r215;
	shl.b64 	%rd58, %rd57, 32;
	cvt.u64.u32 	%rd59, %r216;
	or.b64  	%rd60, %rd58, %rd59;
	cvt.rn.f64.s64 	%fd5, %rd60;
	mul.f64 	%fd6, %fd5, 0d3BF921FB54442D19;
	cvt.rn.f32.f64 	%f301, %fd6;
	neg.f32 	%f302, %f301;
	setp.lt.s32 	%p73, %r211, 0;
	selp.f32 	%f339, %f302, %f301, %p73;
	bra.uni 	$L__BB1_38;
$L__BB1_37:
	mov.f32 	%f303, 0f00000000;
	mul.rn.f32 	%f339, %f10, %f303;
	mov.b32 	%r229, 0;
$L__BB1_38:
	mul.rn.f32 	%f304, %f339, %f339;
	and.b32  	%r218, %r229, 1;
	setp.eq.b32 	%p74, %r218, 1;
	selp.f32 	%f305, 0f3F800000, %f339, %p74;
	fma.rn.f32 	%f306, %f304, %f305, 0f00000000;
	fma.rn.f32 	%f307, %f304, 0f37CBAC00, 0fBAB607ED;
	selp.f32 	%f308, %f307, 0fB94D4153, %p74;
	selp.f32 	%f309, 0f3D2AAABB, 0f3C0885E4, %p74;
	fma.rn.f32 	%f310, %f308, %f304, %f309;
	selp.f32 	%f311, 0fBEFFFFFF, 0fBE2AAAA8, %p74;
	fma.rn.f32 	%f312, %f310, %f304, %f311;
	fma.rn.f32 	%f313, %f312, %f306, %f305;
	and.b32  	%r219, %r229, 2;
	setp.eq.s32 	%p75, %r219, 0;
	mov.f32 	%f314, 0f00000000;
	sub.f32 	%f315, %f314, %f313;
	selp.f32 	%f316, %f313, %f315, %p75;
	mul.f32 	%f317, %f316, 0f3C23D70A;
	fma.rn.f32 	%f318, %f337, %f338, %f317;
	abs.f32 	%f319, %f318;
	mul.f32 	%f320, %f319, 0f4038AA3B;
	ex2.approx.ftz.f32 	%f321, %f320;
	add.f32 	%f322, %f321, 0f3F800000;
	rcp.approx.ftz.f32 	%f323, %f322;
	fma.rn.f32 	%f324, %f323, 0fC0000000, 0f3F800000;
	setp.ge.f32 	%p76, %f319, 0f41102CB4;
	selp.f32 	%f325, 0f3F800000, %f324, %p76;
	copysign.f32 	%f326, %f318, %f325;
	mul.f32 	%f327, %f318, %f318;
	fma.rn.f32 	%f328, %f327, 0f3C80F082, 0fBD563CAE;
	fma.rn.f32 	%f329, %f328, %f327, 0f3E085941;
	fma.rn.f32 	%f330, %f329, %f327, 0fBEAAA9ED;
	fma.rn.f32 	%f331, %f330, %f327, 0f00000000;
	fma.rn.f32 	%f332, %f331, %f318, %f318;
	setp.ge.f32 	%p77, %f319, 0f3F19999A;
	selp.f32 	%f338, %f326, %f332, %p77;
	add.s32 	%r225, %r225, 1;
	setp.ne.s32 	%p78, %r225, %r224;
	@%p78 bra 	$L__BB1_30;
	st.global.f32 	[%rd3], %f338;
	add.s32 	%r230, %r230, %r9;
	setp.lt.s32 	%p79, %r230, %r87;
	@%p79 bra 	$L__BB1_26;
	bra.uni 	$L__BB1_73;
$L__BB1_40:
	shr.s32 	%r184, %r230, 31;
	shr.u32 	%r185, %r184, 27;
	add.s32 	%r186, %r230, %r185;
	and.b32  	%r187, %r186, -32;
	sub.s32 	%r188, %r230, %r187;
	setp.lt.s32 	%p58, %r188, 4;
	setp.lt.s32 	%p59, %r188, 12;
	selp.b32 	%r189, 100, 50, %p59;
	selp.b32 	%r31, 200, %r189, %p58;
	mul.wide.s32 	%rd51, %r230, 4;
	add.s64 	%rd11, %rd1, %rd51;
	ld.global.f32 	%f344, [%rd11];
	and.b32  	%r32, %r31, 252;
	mov.b32 	%r231, 0;
$L__BB1_41:
	fma.rn.f32 	%f341, %f337, %f344, 0f3DCCCCCD;
	mul.lo.s32 	%r190, %r231, -858993459;
	shf.l.wrap.b32 	%r191, %r190, %r190, 31;
	setp.gt.u32 	%p60, %r191, 429496729;
	@%p60 bra 	$L__BB1_43;
	abs.f32 	%f293, %f341;
	sqrt.rn.f32 	%f341, %f293;
$L__BB1_43:
	fma.rn.f32 	%f294, %f337, %f341, 0f3DCCCCCD;
	fma.rn.f32 	%f342, %f337, %f294, 0f3DCCCCCD;
	mad.lo.s32 	%r192, %r231, -858993459, -1717986918;
	shf.l.wrap.b32 	%r193, %r192, %r192, 31;
	setp.gt.u32 	%p61, %r193, 429496729;
	@%p61 bra 	$L__BB1_45;
	abs.f32 	%f295, %f342;
	sqrt.rn.f32 	%f342, %f295;
$L__BB1_45:
	fma.rn.f32 	%f344, %f337, %f342, 0f3DCCCCCD;
	add.s32 	%r231, %r231, 4;
	setp.ne.s32 	%p62, %r231, %r32;
	@%p62 bra 	$L__BB1_41;
	and.b32  	%r194, %r31, 2;
	setp.eq.s32 	%p63, %r194, 0;
	@%p63 bra 	$L__BB1_50;
	fma.rn.f32 	%f343, %f337, %f344, 0f3DCCCCCD;
	mul.lo.s32 	%r195, %r32, -858993459;
	shf.l.wrap.b32 	%r196, %r195, %r195, 31;
	setp.gt.u32 	%p64, %r196, 429496729;
	@%p64 bra 	$L__BB1_49;
	abs.f32 	%f296, %f343;
	sqrt.rn.f32 	%f343, %f296;
$L__BB1_49:
	fma.rn.f32 	%f344, %f337, %f343, 0f3DCCCCCD;
$L__BB1_50:
	st.global.f32 	[%rd11], %f344;
	add.s32 	%r230, %r230, %r9;
	setp.lt.s32 	%p65, %r230, %r87;
	@%p65 bra 	$L__BB1_40;
	bra.uni 	$L__BB1_73;
$L__BB1_51:
	mul.wide.s32 	%rd38, %r230, 4;
	add.s64 	%rd13, %rd1, %rd38;
	ld.global.f32 	%f346, [%rd13];
	mul.hi.s32 	%r144, %r230, 1374389535;
	shr.u32 	%r145, %r144, 31;
	shr.s32 	%r146, %r144, 5;
	add.s32 	%r147, %r146, %r145;
	mul.lo.s32 	%r148, %r147, 100;
	sub.s32 	%r149, %r230, %r148;
	setp.lt.s32 	%p33, %r149, 5;
	setp.lt.s32 	%p34, %r149, 20;
	setp.lt.s32 	%p35, %r149, 50;
	selp.b32 	%r150, 50, 20, %p35;
	selp.b32 	%r151, 100, %r150, %p34;
	selp.b32 	%r42, 200, %r151, %p33;
	mov.b32 	%r235, 0;
$L__BB1_52:
	cvt.rn.f32.u32 	%f192, %r235;
	fma.rn.f32 	%f36, %f337, %f346, %f192;
	mul.f32 	%f193, %f36, 0f3F22F983;
	cvt.rni.s32.f32 	%r239, %f193;
	cvt.rn.f32.s32 	%f194, %r239;
	fma.rn.f32 	%f195, %f194, 0fBFC90FDA, %f36;
	fma.rn.f32 	%f196, %f194, 0fB3A22168, %f195;
	fma.rn.f32 	%f347, %f194, 0fA7C234C5, %f196;
	abs.f32 	%f38, %f36;
	setp.ltu.f32 	%p36, %f38, 0f47CE4780;
	@%p36 bra 	$L__BB1_60;
	setp.eq.f32 	%p37, %f38, 0f7F800000;
	@%p37 bra 	$L__BB1_59;
	mov.b32 	%r45, %f36;
	shl.b32 	%r153, %r45, 8;
	or.b32  	%r46, %r153, -2147483648;
	mov.b64 	%rd65, 0;
	mov.b32 	%r236, 0;
$L__BB1_55:
	.pragma "nounroll";
	mul.wide.u32 	%rd40, %r236, 4;
	mov.u64 	%rd41, __cudart_i2opi_f;
	add.s64 	%rd42, %rd41, %rd40;
	ld.global.nc.u32 	%r154, [%rd42];
	mad.wide.u32 	%rd43, %r154, %r46, %rd65;
	shr.u64 	%rd65, %rd43, 32;
	add.s64 	%rd44, %rd2, %rd40;
	st.local.u32 	[%rd44], %rd43;
	add.s32 	%r236, %r236, 1;
	setp.ne.s32 	%p38, %r236, 6;
	@%p38 bra 	$L__BB1_55;
	shr.u32 	%r155, %r45, 23;
	st.local.u32 	[%rd2+24], %rd65;
	and.b32  	%r49, %r155, 31;
	and.b32  	%r156, %r155, 224;
	add.s32 	%r157, %r156, -128;
	shr.u32 	%r158, %r157, 5;
	mul.wide.u32 	%rd45, %r158, 4;
	sub.s64 	%rd16, %rd2, %rd45;
	ld.local.u32 	%r237, [%rd16+24];
	ld.local.u32 	%r238, [%rd16+20];
	setp.eq.s32 	%p39, %r49, 0;
	@%p39 bra 	$L__BB1_58;
	shf.l.wrap.b32 	%r237, %r238, %r237, %r49;
	ld.local.u32 	%r159, [%rd16+16];
	shf.l.wrap.b32 	%r238, %r159, %r238, %r49;
$L__BB1_58:
	shr.u32 	%r160, %r237, 30;
	shf.l.wrap.b32 	%r161, %r238, %r237, 2;
	shl.b32 	%r162, %r238, 2;
	shr.u32 	%r163, %r161, 31;
	add.s32 	%r164, %r163, %r160;
	neg.s32 	%r165, %r164;
	setp.lt.s32 	%p40, %r45, 0;
	selp.b32 	%r239, %r165, %r164, %p40;
	xor.b32  	%r166, %r161, %r45;
	shr.s32 	%r167, %r161, 31;
	xor.b32  	%r168, %r167, %r161;
	xor.b32  	%r169, %r167, %r162;
	cvt.u64.u32 	%rd46, %r168;
	shl.b64 	%rd47, %rd46, 32;
	cvt.u64.u32 	%rd48, %r169;
	or.b64  	%rd49, %rd47, %rd48;
	cvt.rn.f64.s64 	%fd3, %rd49;
	mul.f64 	%fd4, %fd3, 0d3BF921FB54442D19;
	cvt.rn.f32.f64 	%f197, %fd4;
	neg.f32 	%f198, %f197;
	setp.lt.s32 	%p41, %r166, 0;
	selp.f32 	%f347, %f198, %f197, %p41;
	bra.uni 	$L__BB1_60;
$L__BB1_59:
	mov.f32 	%f199, 0f00000000;
	mul.rn.f32 	%f347, %f36, %f199;
	mov.b32 	%r239, 0;
$L__BB1_60:
	mul.rn.f32 	%f200, %f347, %f347;
	and.b32  	%r171, %r239, 1;
	setp.eq.b32 	%p42, %r171, 1;
	selp.f32 	%f201, 0f3F800000, %f347, %p42;
	fma.rn.f32 	%f202, %f200, %f201, 0f00000000;
	fma.rn.f32 	%f203, %f200, 0f37CBAC00, 0fBAB607ED;
	selp.f32 	%f204, %f203, 0fB94D4153, %p42;
	selp.f32 	%f205, 0f3D2AAABB, 0f3C0885E4, %p42;
	fma.rn.f32 	%f206, %f204, %f200, %f205;
	selp.f32 	%f207, 0fBEFFFFFF, 0fBE2AAAA8, %p42;
	fma.rn.f32 	%f208, %f206, %f200, %f207;
	fma.rn.f32 	%f209, %f208, %f202, %f201;
	and.b32  	%r172, %r239, 2;
	setp.eq.s32 	%p43, %r172, 0;
	mov.f32 	%f210, 0f00000000;
	sub.f32 	%f211, %f210, %f209;
	selp.f32 	%f212, %f209, %f211, %p43;
	mul.f32 	%f213, %f212, 0f3DCCCCCD;
	fma.rn.f32 	%f346, %f346, 0f3F666666, %f213;
	add.s32 	%r235, %r235, 1;
	setp.ne.s32 	%p44, %r235, %r42;
	@%p44 bra 	$L__BB1_52;
	st.global.f32 	[%rd13], %f346;
	add.s32 	%r230, %r230, %r9;
	setp.lt.s32 	%p45, %r230, %r87;
	@%p45 bra 	$L__BB1_51;
	bra.uni 	$L__BB1_73;
$L__BB1_62:
	mul.wide.s32 	%rd26, %r230, 4;
	add.s64 	%rd17, %rd1, %rd26;
	ld.global.f32 	%f348, [%rd17];
	mul.f32 	%f155, %f348, 0f447A0000;
	cvt.rzi.s32.f32 	%r117, %f155;
	shr.s32 	%r118, %r117, 31;
	shr.u32 	%r119, %r118, 29;
	add.s32 	%r120, %r117, %r119;
	and.b32  	%r121, %r120, -8;
	sub.s32 	%r122, %r117, %r121;
	setp.eq.s32 	%p19, %r122, 0;
	setp.eq.s32 	%p20, %r122, 7;
	setp.lt.s32 	%p21, %r122, 4;
	selp.b32 	%r123, 80, 40, %p21;
	selp.b32 	%r124, 150, %r123, %p20;
	selp.b32 	%r61, 150, %r124, %p19;
	mov.b32 	%r241, 0;
$L__BB1_63:
	cvt.rn.f32.u32 	%f45, %r241;
	mul.f32 	%f156, %f45, 0f3F22F983;
	cvt.rni.s32.f32 	%r245, %f156;
	cvt.rn.f32.s32 	%f157, %r245;
	fma.rn.f32 	%f158, %f157, 0fBFC90FDA, %f45;
	fma.rn.f32 	%f159, %f157, 0fB3A22168, %f158;
	fma.rn.f32 	%f349, %f157, 0fA7C234C5, %f159;
	abs.f32 	%f47, %f45;
	setp.ltu.f32 	%p22, %f47, 0f47CE4780;
	@%p22 bra 	$L__BB1_71;
	setp.eq.f32 	%p23, %f47, 0f7F800000;
	@%p23 bra 	$L__BB1_70;
	mov.b32 	%r64, %f45;
	shl.b32 	%r126, %r64, 8;
	or.b32  	%r65, %r126, -2147483648;
	mov.b64 	%rd66, 0;
	mov.b32 	%r242, 0;
$L__BB1_66:
	.pragma "nounroll";
	mul.wide.u32 	%rd28, %r242, 4;
	mov.u64 	%rd29, __cudart_i2opi_f;
	add.s64 	%rd30, %rd29, %rd28;
	ld.global.nc.u32 	%r127, [%rd30];
	mad.wide.u32 	%rd31, %r127, %r65, %rd66;
	shr.u64 	%rd66, %rd31, 32;
	add.s64 	%rd32, %rd2, %rd28;
	st.local.u32 	[%rd32], %rd31;
	add.s32 	%r242, %r242, 1;
	setp.ne.s32 	%p24, %r242, 6;
	@%p24 bra 	$L__BB1_66;
	shr.u32 	%r128, %r64, 23;
	st.local.u32 	[%rd2+24], %rd66;
	and.b32  	%r68, %r128, 31;
	add.s32 	%r129, %r128, -128;
	shr.u32 	%r130, %r129, 5;
	mul.wide.u32 	%rd33, %r130, 4;
	sub.s64 	%rd20, %rd2, %rd33;
	ld.local.u32 	%r243, [%rd20+24];
	ld.local.u32 	%r244, [%rd20+20];
	setp.eq.s32 	%p25, %r68, 0;
	@%p25 bra 	$L__BB1_69;
	shf.l.wrap.b32 	%r243, %r244, %r243, %r68;
	ld.local.u32 	%r131, [%rd20+16];
	shf.l.wrap.b32 	%r244, %r131, %r244, %r68;
$L__BB1_69:
	shr.u32 	%r132, %r243, 30;
	shf.l.wrap.b32 	%r133, %r244, %r243, 2;
	shl.b32 	%r134, %r244, 2;
	shr.u32 	%r135, %r133, 31;
	add.s32 	%r245, %r135, %r132;
	shr.s32 	%r136, %r133, 31;
	xor.b32  	%r137, %r136, %r133;
	xor.b32  	%r138, %r136, %r134;
	cvt.u64.u32 	%rd34, %r137;
	shl.b64 	%rd35, %rd34, 32;
	cvt.u64.u32 	%rd36, %r138;
	or.b64  	%rd37, %rd35, %rd36;
	cvt.rn.f64.s64 	%fd1, %rd37;
	mul.f64 	%fd2, %fd1, 0d3BF921FB54442D19;
	cvt.rn.f32.f64 	%f160, %fd2;
	neg.f32 	%f161, %f160;
	setp.lt.s32 	%p26, %r133, 0;
	selp.f32 	%f349, %f161, %f160, %p26;
	bra.uni 	$L__BB1_71;
$L__BB1_70:
	mov.f32 	%f162, 0f00000000;
	mul.rn.f32 	%f349, %f45, %f162;
	mov.b32 	%r245, 0;
$L__BB1_71:
	add.s32 	%r140, %r245, 1;
	mul.rn.f32 	%f163, %f349, %f349;
	and.b32  	%r141, %r245, 1;
	setp.eq.b32 	%p27, %r141, 1;
	selp.f32 	%f164, %f349, 0f3F800000, %p27;
	fma.rn.f32 	%f165, %f163, %f164, 0f00000000;
	fma.rn.f32 	%f166, %f163, 0f37CBAC00, 0fBAB607ED;
	selp.f32 	%f167, 0fB94D4153, %f166, %p27;
	selp.f32 	%f168, 0f3C0885E4, 0f3D2AAABB, %p27;
	fma.rn.f32 	%f169, %f167, %f163, %f168;
	selp.f32 	%f170, 0fBE2AAAA8, 0fBEFFFFFF, %p27;
	fma.rn.f32 	%f171, %f169, %f163, %f170;
	fma.rn.f32 	%f172, %f171, %f165, %f164;
	and.b32  	%r142, %r140, 2;
	setp.eq.s32 	%p28, %r142, 0;
	mov.f32 	%f173, 0f00000000;
	sub.f32 	%f174, %f173, %f172;
	selp.f32 	%f175, %f172, %f174, %p28;
	mul.f32 	%f176, %f175, 0f3C23D70A;
	fma.rn.f32 	%f177, %f337, %f348, %f176;
	abs.f32 	%f178, %f177;
	mul.f32 	%f179, %f178, 0f4038AA3B;
	ex2.approx.ftz.f32 	%f180, %f179;
	add.f32 	%f181, %f180, 0f3F800000;
	rcp.approx.ftz.f32 	%f182, %f181;
	fma.rn.f32 	%f183, %f182, 0fC0000000, 0f3F800000;
	setp.ge.f32 	%p29, %f178, 0f41102CB4;
	selp.f32 	%f184, 0f3F800000, %f183, %p29;
	copysign.f32 	%f185, %f177, %f184;
	mul.f32 	%f186, %f177, %f177;
	fma.rn.f32 	%f187, %f186, 0f3C80F082, 0fBD563CAE;
	fma.rn.f32 	%f188, %f187, %f186, 0f3E085941;
	fma.rn.f32 	%f189, %f188, %f186, 0fBEAAA9ED;
	fma.rn.f32 	%f190, %f189, %f186, 0f00000000;
	fma.rn.f32 	%f191, %f190, %f177, %f177;
	setp.ge.f32 	%p30, %f178, 0f3F19999A;
	selp.f32 	%f348, %f185, %f191, %p30;
	add.s32 	%r241, %r241, 1;
	setp.ne.s32 	%p31, %r241, %r61;
	@%p31 bra 	$L__BB1_63;
	st.global.f32 	[%rd17], %f348;
	add.s32 	%r230, %r230, %r9;
	setp.lt.s32 	%p32, %r230, %r87;
	@%p32 bra 	$L__BB1_62;
$L__BB1_73:
	setp.ne.s32 	%p80, %r7, 0;
	@%p80 bra 	$L__BB1_75;
	cvta.to.global.u64 	%rd61, %rd22;
	atom.global.add.u32 	%r220, [%rd61], 1;
$L__BB1_75:
	ret;

}
	// .globl	_Z29kernel_cluster_launch_controlPfiPiS0_12WorkloadTypei
.visible .entry _Z29kernel_cluster_launch_controlPfiPiS0_12WorkloadTypei(
	.param .u64 .ptr .align 1 _Z29kernel_cluster_launch_controlPfiPiS0_12WorkloadTypei_param_0,
	.param .u32 _Z29kernel_cluster_launch_controlPfiPiS0_12WorkloadTypei_param_1,
	.param .u64 .ptr .align 1 _Z29kernel_cluster_launch_controlPfiPiS0_12WorkloadTypei_param_2,
	.param .u64 .ptr .align 1 _Z29kernel_cluster_launch_controlPfiPiS0_12WorkloadTypei_param_3,
	.param .u32 _Z29kernel_cluster_launch_controlPfiPiS0_12WorkloadTypei_param_4,
	.param .u32 _Z29kernel_cluster_launch_controlPfiPiS0_12WorkloadTypei_param_5
)
{
	.local .align 4 .b8 	__local_depot2[28];
	.reg .b64 	%SP;
	.reg .b64 	%SPL;
	.reg .pred 	%p<81>;
	.reg .b16 	%rs<4>;
	.reg .b32 	%r<260>;
	.reg .b32 	%f<352>;
	.reg .b64 	%rd<78>;
	.reg .b64 	%fd<7>;
	// demoted variable
	.shared .align 16 .b8 _ZZ29kernel_cluster_launch_controlPfiPiS0_12WorkloadTypeiE6result[16];
	// demoted variable
	.shared .align 8 .u64 _ZZ29kernel_cluster_launch_controlPfiPiS0_12WorkloadTypeiE3bar;
	mov.u64 	%SPL, __local_depot2;
	ld.param.u64 	%rd25, [_Z29kernel_cluster_launch_controlPfiPiS0_12WorkloadTypei_param_0];
	ld.param.u32 	%r81, [_Z29kernel_cluster_launch_controlPfiPiS0_12WorkloadTypei_param_1];
	ld.param.u64 	%rd24, [_Z29kernel_cluster_launch_controlPfiPiS0_12WorkloadTypei_param_3];
	ld.param.u32 	%r82, [_Z29kernel_cluster_launch_controlPfiPiS0_12WorkloadTypei_param_4];
	ld.param.u32 	%r83, [_Z29kernel_cluster_launch_controlPfiPiS0_12WorkloadTypei_param_5];
	cvta.to.global.u64 	%rd1, %rd25;
	add.u64 	%rd2, %SPL, 0;
	add.u64 	%rd3, %SPL, 0;
	add.u64 	%rd4, %SPL, 0;
	mov.u32 	%r1, %tid.x;
	mov.u32 	%r84, %tid.y;
	mov.u32 	%r85, %tid.z;
	mov.u32 	%r2, %ntid.x;
	mov.u32 	%r86, %ntid.y;
	mad.lo.s32 	%r87, %r85, %r86, %r84;
	mul.lo.s32 	%r88, %r87, %r2;
	or.b32  	%r3, %r88, %r1;
	setp.ne.s32 	%p1, %r3, 0;
	@%p1 bra 	$L__BB2_2;
	mov.u32 	%r89, _ZZ29kernel_cluster_launch_controlPfiPiS0_12WorkloadTypeiE3bar;
	mov.b32 	%r90, 1;
	// begin inline asm
	mbarrier.init.shared.b64 [%r89], %r90;
	// end inline asm
$L__BB2_2:
	setp.lt.s32 	%p2, %r83, 1;
	mov.f32 	%f337, 0f3F800000;
	@%p2 bra 	$L__BB2_9;
	and.b32  	%r4, %r83, 3;
	setp.lt.u32 	%p3, %r83, 4;
	mov.f32 	%f337, 0f3F800000;
	@%p3 bra 	$L__BB2_6;
	and.b32  	%r5, %r83, 2147483644;
	mov.b32 	%r236, 0;
	mov.f32 	%f337, 0f3F800000;
$L__BB2_5:
	fma.rn.f32 	%f61, %f337, %f337, 0f3A83126F;
	sqrt.rn.f32 	%f62, %f61;
	fma.rn.f32 	%f63, %f62, %f62, 0f3A83126F;
	sqrt.rn.f32 	%f64, %f63;
	fma.rn.f32 	%f65, %f64, %f64, 0f3A83126F;
	sqrt.rn.f32 	%f66, %f65;
	fma.rn.f32 	%f67, %f66, %f66, 0f3A83126F;
	sqrt.rn.f32 	%f337, %f67;
	add.s32 	%r236, %r236, 4;
	setp.ne.s32 	%p4, %r236, %r5;
	@%p4 bra 	$L__BB2_5;
$L__BB2_6:
	setp.eq.s32 	%p5, %r4, 0;
	@%p5 bra 	$L__BB2_9;
	mov.b32 	%r237, 0;
$L__BB2_8:
	.pragma "nounroll";
	fma.rn.f32 	%f68, %f337, %f337, 0f3A83126F;
	sqrt.rn.f32 	%f337, %f68;
	add.s32 	%r237, %r237, 1;
	setp.ne.s32 	%p6, %r237, %r4;
	@%p6 bra 	$L__BB2_8;
$L__BB2_9:
	mov.u32 	%r239, %ctaid.x;
	cvta.to.global.u64 	%rd5, %rd24;
	mov.b32 	%r238, 0;
	mov.u32 	%r102, _ZZ29kernel_cluster_launch_controlPfiPiS0_12WorkloadTypeiE3bar;
	mov.u64 	%rd60, __cudart_i2opi_f;
$L__BB2_10:
	setp.ne.s32 	%p7, %r3, 0;
	bar.sync 	0;
	@%p7 bra 	$L__BB2_14;
	// begin inline asm
	fence.proxy.async::generic.acquire.sync_restrict::shared::cluster.cluster;
	// end inline asm
	// begin inline asm
	activemask.b32 %r94;
	// end inline asm
	mov.b32 	%r95, 0;
	mov.u32 	%r96, %r95;
	// begin inline asm
	{
	 .reg .pred p;
	  elect.sync %r95|p, %r94;
	 @p mov.s32 %r96, 1;
	}
	// end inline asm
	setp.eq.s32 	%p8, %r96, 0;
	@%p8 bra 	$L__BB2_13;
	mov.u32 	%r100, _ZZ29kernel_cluster_launch_controlPfiPiS0_12WorkloadTypeiE6result;
	mov.u32 	%r101, _ZZ29kernel_cluster_launch_controlPfiPiS0_12WorkloadTypeiE3bar;
	// begin inline asm
	clusterlaunchcontrol.try_cancel.async.shared::cta.mbarrier::complete_tx::bytes.b128 [%r100], [%r101];
	// end inline asm
$L__BB2_13:
	mov.b32 	%r103, 16;
	// begin inline asm
	mbarrier.arrive.expect_tx.relaxed.cta.shared::cta.b64 %rd29, [%r102], %r103;
	// end inline asm
$L__BB2_14:
	mad.lo.s32 	%r13, %r239, %r2, %r1;
	setp.ge.s32 	%p9, %r13, %r81;
	@%p9 bra 	$L__BB2_79;
	setp.gt.s32 	%p10, %r82, 2;
	@%p10 bra 	$L__BB2_22;
	setp.eq.s32 	%p14, %r82, 0;
	@%p14 bra 	$L__BB2_32;
	setp.eq.s32 	%p15, %r82, 1;
	@%p15 bra 	$L__BB2_46;
	setp.eq.s32 	%p16, %r82, 2;
	@%p16 bra 	$L__BB2_19;
	bra.uni 	$L__BB2_79;
$L__BB2_19:
	mul.wide.s32 	%rd55, %r13, 4;
	add.s64 	%rd11, %rd1, %rd55;
	shr.s32 	%r183, %r13, 31;
	shr.u32 	%r184, %r183, 28;
	add.s32 	%r185, %r13, %r184;
	and.b32  	%r186, %r185, -16;
	sub.s32 	%r187, %r13, %r186;
	setp.lt.s32 	%p46, %r187, 2;
	setp.lt.s32 	%p47, %r187, 6;
	selp.b32 	%r188, 64, 32, %p47;
	selp.b32 	%r36, 128, %r188, %p46;
	ld.global.f32 	%f345, [%rd11];
	mov.b32 	%r247, 0;
$L__BB2_20:
	cvt.rn.f32.u32 	%f214, %r247;
	mul.f32 	%f215, %f214, 0f3A83126F;
	fma.rn.f32 	%f216, %f337, %f345, %f215;
	abs.f32 	%f217, %f216;
	mul.f32 	%f218, %f217, 0f4038AA3B;
	ex2.approx.ftz.f32 	%f219, %f218;
	add.f32 	%f220, %f219, 0f3F800000;
	rcp.approx.ftz.f32 	%f221, %f220;
	fma.rn.f32 	%f222, %f221, 0fC0000000, 0f3F800000;
	setp.ge.f32 	%p48, %f217, 0f41102CB4;
	selp.f32 	%f223, 0f3F800000, %f222, %p48;
	copysign.f32 	%f224, %f216, %f223;
	mul.f32 	%f225, %f216, %f216;
	fma.rn.f32 	%f226, %f225, 0f3C80F082, 0fBD563CAE;
	fma.rn.f32 	%f227, %f226, %f225, 0f3E085941;
	fma.rn.f32 	%f228, %f227, %f225, 0fBEAAA9ED;
	fma.rn.f32 	%f229, %f228, %f225, 0f00000000;
	fma.rn.f32 	%f230, %f229, %f216, %f216;
	setp.ge.f32 	%p49, %f217, 0f3F19999A;
	selp.f32 	%f231, %f224, %f230, %p49;
	mul.f32 	%f232, %f231, 0f3C23D70A;
	fma.rn.f32 	%f233, %f345, 0f3F7D70A4, %f232;
	add.s32 	%r189, %r247, 1;
	cvt.rn.f32.u32 	%f234, %r189;
	mul.f32 	%f235, %f234, 0f3A83126F;
	fma.rn.f32 	%f236, %f337, %f233, %f235;
	abs.f32 	%f237, %f236;
	mul.f32 	%f238, %f237, 0f4038AA3B;
	ex2.approx.ftz.f32 	%f239, %f238;
	add.f32 	%f240, %f239, 0f3F800000;
	rcp.approx.ftz.f32 	%f241, %f240;
	fma.rn.f32 	%f242, %f241, 0fC0000000, 0f3F800000;
	setp.ge.f32 	%p50, %f237, 0f41102CB4;
	selp.f32 	%f243, 0f3F800000, %f242, %p50;
	copysign.f32 	%f244, %f236, %f243;
	mul.f32 	%f245, %f236, %f236;
	fma.rn.f32 	%f246, %f245, 0f3C80F082, 0fBD563CAE;
	fma.rn.f32 	%f247, %f246, %f245, 0f3E085941;
	fma.rn.f32 	%f248, %f247, %f245, 0fBEAAA9ED;
	fma.rn.f32 	%f249, %f248, %f245, 0f00000000;
	fma.rn.f32 	%f250, %f249, %f236, %f236;
	setp.ge.f32 	%p51, %f237, 0f3F19999A;
	selp.f32 	%f251, %f244, %f250, %p51;
	mul.f32 	%f252, %f251, 0f3C23D70A;
	fma.rn.f32 	%f253, %f233, 0f3F7D70A4, %f252;
	add.s32 	%r190, %r247, 2;
	cvt.rn.f32.u32 	%f254, %r190;
	mul.f32 	%f255, %f254, 0f3A83126F;
	fma.rn.f32 	%f256, %f337, %f253, %f255;
	abs.f32 	%f257, %f256;
	mul.f32 	%f258, %f257, 0f4038AA3B;
	ex2.approx.ftz.f32 	%f259, %f258;
	add.f32 	%f260, %f259, 0f3F800000;
	rcp.approx.ftz.f32 	%f261, %f260;
	fma.rn.f32 	%f262, %f261, 0fC0000000, 0f3F800000;
	setp.ge.f32 	%p52, %f257, 0f41102CB4;
	selp.f32 	%f263, 0f3F800000, %f262, %p52;
	copysign.f32 	%f264, %f256, %f263;
	mul.f32 	%f265, %f256, %f256;
	fma.rn.f32 	%f266, %f265, 0f3C80F082, 0fBD563CAE;
	fma.rn.f32 	%f267, %f266, %f265, 0f3E085941;
	fma.rn.f32 	%f268, %f267, %f265, 0fBEAAA9ED;
	fma.rn.f32 	%f269, %f268, %f265, 0f00000000;
	fma.rn.f32 	%f270, %f269, %f256, %f256;
	setp.ge.f32 	%p53, %f257, 0f3F19999A;
	selp.f32 	%f271, %f264, %f270, %p53;
	mul.f32 	%f272, %f271, 0f3C23D70A;
	fma.rn.f32 	%f273, %f253, 0f3F7D70A4, %f272;
	add.s32 	%r191, %r247, 3;
	cvt.rn.f32.u32 	%f274, %r191;
	mul.f32 	%f275, %f274, 0f3A83126F;
	fma.rn.f32 	%f276, %f337, %f273, %f275;
	abs.f32 	%f277, %f276;
	mul.f32 	%f278, %f277, 0f4038AA3B;
	ex2.approx.ftz.f32 	%f279, %f278;
	add.f32 	%f280, %f279, 0f3F800000;
	rcp.approx.ftz.f32 	%f281, %f280;
	fma.rn.f32 	%f282, %f281, 0fC0000000, 0f3F800000;
	setp.ge.f32 	%p54, %f277, 0f41102CB4;
	selp.f32 	%f283, 0f3F800000, %f282, %p54;
	copysign.f32 	%f284, %f276, %f283;
	mul.f32 	%f285, %f276, %f276;
	fma.rn.f32 	%f286, %f285, 0f3C80F082, 0fBD563CAE;
	fma.rn.f32 	%f287, %f286, %f285, 0f3E085941;
	fma.rn.f32 	%f288, %f287, %f285, 0fBEAAA9ED;
	fma.rn.f32 	%f289, %f288, %f285, 0f00000000;
	fma.rn.f32 	%f290, %f289, %f276, %f276;
	setp.ge.f32 	%p55, %f277, 0f3F19999A;
	selp.f32 	%f291, %f284, %f290, %p55;
	mul.f32 	%f292, %f291, 0f3C23D70A;
	fma.rn.f32 	%f345, %f273, 0f3F7D70A4, %f292;
	add.s32 	%r247, %r247, 4;
	setp.ne.s32 	%p56, %r247, %r36;
	@%p56 bra 	$L__BB2_20;
	st.global.f32 	[%rd11], %f345;
	bra.uni 	$L__BB2_79;
$L__BB2_22:
	setp.eq.s32 	%p11, %r82, 3;
	@%p11 bra 	$L__BB2_57;
	setp.eq.s32 	%p12, %r82, 4;
	@%p12 bra 	$L__BB2_68;
	setp.eq.s32 	%p13, %r82, 5;
	@%p13 bra 	$L__BB2_25;
	bra.uni 	$L__BB2_79;
$L__BB2_25:
	mul.wide.s32 	%rd30, %r13, 4;
	add.s64 	%rd20, %rd1, %rd30;
	ld.global.f32 	%f351, [%rd20];
	mul.hi.s32 	%r105, %r13, -2004318071;
	add.s32 	%r106, %r105, %r13;
	shr.u32 	%r107, %r106, 31;
	shr.s32 	%r108, %r106, 4;
	add.s32 	%r109, %r108, %r107;
	mul.lo.s32 	%r110, %r109, 30;
	sub.s32 	%r73, %r13, %r110;
	setp.lt.s32 	%p17, %r73, 3;
	mov.b32 	%r258, 180;
	@%p17 bra 	$L__BB2_27;
	cvt.u16.u32 	%rs1, %r73;
	mul.lo.s16 	%rs2, %rs1, -51;
	and.b16  	%rs3, %rs2, 255;
	setp.lt.u16 	%p18, %rs3, 52;
	selp.b32 	%r258, 100, 50, %p18;
$L__BB2_27:
	and.b32  	%r111, %r258, 252;
	neg.s32 	%r259, %r111;
$L__BB2_28:
	abs.f32 	%f69, %f351;
	mul.f32 	%f70, %f69, 0fBC23D70A;
	fma.rn.f32 	%f71, %f70, 0f3BBB989D, 0f3F000000;
	cvt.sat.f32.f32 	%f72, %f71;
	mov.f32 	%f73, 0f4B400001;
	mov.f32 	%f74, 0f437C0000;
	fma.rm.f32 	%f75, %f72, %f74, %f73;
	add.f32 	%f76, %f75, 0fCB40007F;
	neg.f32 	%f77, %f76;
	fma.rn.f32 	%f78, %f70, 0f3FB8AA3B, %f77;
	fma.rn.f32 	%f79, %f70, 0f32A57060, %f78;
	mov.b32 	%r112, %f75;
	shl.b32 	%r113, %r112, 23;
	mov.b32 	%f80, %r113;
	ex2.approx.ftz.f32 	%f81, %f79;
	mul.f32 	%f82, %f81, %f80;
	mul.f32 	%f83, %f82, 0f3DCCCCCD;
	fma.rn.f32 	%f84, %f337, %f351, %f83;
	abs.f32 	%f85, %f84;
	mul.f32 	%f86, %f85, 0fBC23D70A;
	fma.rn.f32 	%f87, %f86, 0f3BBB989D, 0f3F000000;
	cvt.sat.f32.f32 	%f88, %f87;
	fma.rm.f32 	%f89, %f88, %f74, %f73;
	add.f32 	%f90, %f89, 0fCB40007F;
	neg.f32 	%f91, %f90;
	fma.rn.f32 	%f92, %f86, 0f3FB8AA3B, %f91;
	fma.rn.f32 	%f93, %f86, 0f32A57060, %f92;
	mov.b32 	%r114, %f89;
	shl.b32 	%r115, %r114, 23;
	mov.b32 	%f94, %r115;
	ex2.approx.ftz.f32 	%f95, %f93;
	mul.f32 	%f96, %f95, %f94;
	mul.f32 	%f97, %f96, 0f3DCCCCCD;
	fma.rn.f32 	%f98, %f337, %f84, %f97;
	abs.f32 	%f99, %f98;
	mul.f32 	%f100, %f99, 0fBC23D70A;
	fma.rn.f32 	%f101, %f100, 0f3BBB989D, 0f3F000000;
	cvt.sat.f32.f32 	%f102, %f101;
	fma.rm.f32 	%f103, %f102, %f74, %f73;
	add.f32 	%f104, %f103, 0fCB40007F;
	neg.f32 	%f105, %f104;
	fma.rn.f32 	%f106, %f100, 0f3FB8AA3B, %f105;
	fma.rn.f32 	%f107, %f100, 0f32A57060, %f106;
	mov.b32 	%r116, %f103;
	shl.b32 	%r117, %r116, 23;
	mov.b32 	%f108, %r117;
	ex2.approx.ftz.f32 	%f109, %f107;
	mul.f32 	%f110, %f109, %f108;
	mul.f32 	%f111, %f110, 0f3DCCCCCD;
	fma.rn.f32 	%f112, %f337, %f98, %f111;
	abs.f32 	%f113, %f112;
	mul.f32 	%f114, %f113, 0fBC23D70A;
	fma.rn.f32 	%f115, %f114, 0f3BBB989D, 0f3F000000;
	cvt.sat.f32.f32 	%f116, %f115;
	fma.rm.f32 	%f117, %f116, %f74, %f73;
	add.f32 	%f118, %f117, 0fCB40007F;
	neg.f32 	%f119, %f118;
	fma.rn.f32 	%f120, %f114, 0f3FB8AA3B, %f119;
	fma.rn.f32 	%f121, %f114, 0f32A57060, %f120;
	mov.b32 	%r118, %f117;
	shl.b32 	%r119, %r118, 23;
	mov.b32 	%f122, %r119;
	ex2.approx.ftz.f32 	%f123, %f121;
	mul.f32 	%f124, %f123, %f122;
	mul.f32 	%f125, %f124, 0f3DCCCCCD;
	fma.rn.f32 	%f351, %f337, %f112, %f125;
	add.s32 	%r259, %r259, 4;
	setp.ne.s32 	%p19, %r259, 0;
	@%p19 bra 	$L__BB2_28;
	and.b32  	%r120, %r258, 2;
	setp.eq.s32 	%p20, %r120, 0;
	@%p20 bra 	$L__BB2_31;
	abs.f32 	%f126, %f351;
	mul.f32 	%f127, %f126, 0fBC23D70A;
	fma.rn.f32 	%f128, %f127, 0f3BBB989D, 0f3F000000;
	cvt.sat.f32.f32 	%f129, %f128;
	mov.f32 	%f130, 0f4B400001;
	mov.f32 	%f131, 0f437C0000;
	fma.rm.f32 	%f132, %f129, %f131, %f130;
	add.f32 	%f133, %f132, 0fCB40007F;
	neg.f32 	%f134, %f133;
	fma.rn.f32 	%f135, %f127, 0f3FB8AA3B, %f134;
	fma.rn.f32 	%f136, %f127, 0f32A57060, %f135;
	mov.b32 	%r121, %f132;
	shl.b32 	%r122, %r121, 23;
	mov.b32 	%f137, %r122;
	ex2.approx.ftz.f32 	%f138, %f136;
	mul.f32 	%f139, %f138, %f137;
	mul.f32 	%f140, %f139, 0f3DCCCCCD;
	fma.rn.f32 	%f141, %f337, %f351, %f140;
	abs.f32 	%f142, %f141;
	mul.f32 	%f143, %f142, 0fBC23D70A;
	fma.rn.f32 	%f144, %f143, 0f3BBB989D, 0f3F000000;
	cvt.sat.f32.f32 	%f145, %f144;
	fma.rm.f32 	%f146, %f145, %f131, %f130;
	add.f32 	%f147, %f146, 0fCB40007F;
	neg.f32 	%f148, %f147;
	fma.rn.f32 	%f149, %f143, 0f3FB8AA3B, %f148;
	fma.rn.f32 	%f150, %f143, 0f32A57060, %f149;
	mov.b32 	%r123, %f146;
	shl.b32 	%r124, %r123, 23;
	mov.b32 	%f151, %r124;
	ex2.approx.ftz.f32 	%f152, %f150;
	mul.f32 	%f153, %f152, %f151;
	mul.f32 	%f154, %f153, 0f3DCCCCCD;
	fma.rn.f32 	%f351, %f337, %f141, %f154;
$L__BB2_31:
	st.global.f32 	[%rd20], %f351;
	bra.uni 	$L__BB2_79;
$L__BB2_32:
	and.b32  	%r207, %r13, 15;
	setp.eq.s32 	%p64, %r207, 0;
	mov.b32 	%r240, 512;
	@%p64 bra 	$L__BB2_35;
	and.b32  	%r209, %r13, 7;
	setp.eq.s32 	%p65, %r209, 0;
	mov.b32 	%r240, 256;
	@%p65 bra 	$L__BB2_35;
	and.b32  	%r210, %r13, 3;
	setp.eq.s32 	%p66, %r210, 0;
	selp.b32 	%r240, 128, 64, %p66;
$L__BB2_35:
	mul.wide.s32 	%rd57, %r13, 4;
	add.s64 	%rd6, %rd1, %rd57;
	ld.global.f32 	%f338, [%rd6];
	mov.b32 	%r241, 0;
$L__BB2_36:
	cvt.rn.f32.u32 	%f10, %r241;
	mul.f32 	%f297, %f10, 0f3F22F983;
	cvt.rni.s32.f32 	%r245, %f297;
	cvt.rn.f32.s32 	%f298, %r245;
	fma.rn.f32 	%f299, %f298, 0fBFC90FDA, %f10;
	fma.rn.f32 	%f300, %f298, 0fB3A22168, %f299;
	fma.rn.f32 	%f339, %f298, 0fA7C234C5, %f300;
	abs.f32 	%f12, %f10;
	setp.ltu.f32 	%p67, %f12, 0f47CE4780;
	@%p67 bra 	$L__BB2_44;
	setp.neu.f32 	%p68, %f12, 0f7F800000;
	@%p68 bra 	$L__BB2_39;
	mov.f32 	%f303, 0f00000000;
	mul.rn.f32 	%f339, %f10, %f303;
	mov.b32 	%r245, 0;
	bra.uni 	$L__BB2_44;
$L__BB2_39:
	mov.b32 	%r18, %f10;
	shl.b32 	%r213, %r18, 8;
	or.b32  	%r19, %r213, -2147483648;
	mov.b64 	%rd75, 0;
	mov.b32 	%r242, 0;
$L__BB2_40:
	.pragma "nounroll";
	mul.wide.u32 	%rd59, %r242, 4;
	add.s64 	%rd61, %rd60, %rd59;
	ld.global.nc.u32 	%r214, [%rd61];
	mad.wide.u32 	%rd62, %r214, %r19, %rd75;
	shr.u64 	%rd75, %rd62, 32;
	add.s64 	%rd63, %rd4, %rd59;
	st.local.u32 	[%rd63], %rd62;
	add.s32 	%r242, %r242, 1;
	setp.ne.s32 	%p69, %r242, 6;
	@%p69 bra 	$L__BB2_40;
	shr.u32 	%r215, %r18, 23;
	st.local.u32 	[%rd4+24], %rd75;
	and.b32  	%r22, %r215, 31;
	add.s32 	%r216, %r215, -128;
	shr.u32 	%r217, %r216, 5;
	mul.wide.u32 	%rd64, %r217, 4;
	sub.s64 	%rd9, %rd4, %rd64;
	ld.local.u32 	%r243, [%rd9+24];
	ld.local.u32 	%r244, [%rd9+20];
	setp.eq.s32 	%p70, %r22, 0;
	@%p70 bra 	$L__BB2_43;
	shf.l.wrap.b32 	%r243, %r244, %r243, %r22;
	ld.local.u32 	%r218, [%rd9+16];
	shf.l.wrap.b32 	%r244, %r218, %r244, %r22;
$L__BB2_43:
	shr.u32 	%r219, %r243, 30;
	shf.l.wrap.b32 	%r220, %r244, %r243, 2;
	shl.b32 	%r221, %r244, 2;
	shr.u32 	%r222, %r220, 31;
	add.s32 	%r245, %r222, %r219;
	shr.s32 	%r223, %r220, 31;
	xor.b32  	%r224, %r223, %r220;
	xor.b32  	%r225, %r223, %r221;
	cvt.u64.u32 	%rd65, %r224;
	shl.b64 	%rd66, %rd65, 32;
	cvt.u64.u32 	%rd67, %r225;
	or.b64  	%rd68, %rd66, %rd67;
	cvt.rn.f64.s64 	%fd5, %rd68;
	mul.f64 	%fd6, %fd5, 0d3BF921FB54442D19;
	cvt.rn.f32.f64 	%f301, %fd6;
	neg.f32 	%f302, %f301;
	setp.lt.s32 	%p71, %r220, 0;
	selp.f32 	%f339, %f302, %f301, %p71;
$L__BB2_44:
	mul.rn.f32 	%f304, %f339, %f339;
	and.b32  	%r227, %r245, 1;
	setp.eq.b32 	%p72, %r227, 1;
	selp.f32 	%f305, 0f3F800000, %f339, %p72;
	fma.rn.f32 	%f306, %f304, %f305, 0f00000000;
	fma.rn.f32 	%f307, %f304, 0f37CBAC00, 0fBAB607ED;
	selp.f32 	%f308, %f307, 0fB94D4153, %p72;
	selp.f32 	%f309, 0f3D2AAABB, 0f3C0885E4, %p72;
	fma.rn.f32 	%f310, %f308, %f304, %f309;
	selp.f32 	%f311, 0fBEFFFFFF, 0fBE2AAAA8, %p72;
	fma.rn.f32 	%f312, %f310, %f304, %f311;
	fma.rn.f32 	%f313, %f312, %f306, %f305;
	and.b32  	%r228, %r245, 2;
	setp.eq.s32 	%p73, %r228, 0;
	mov.f32 	%f314, 0f00000000;
	sub.f32 	%f315, %f314, %f313;
	selp.f32 	%f316, %f313, %f315, %p73;
	mul.f32 	%f317, %f316, 0f3C23D70A;
	fma.rn.f32 	%f318, %f337, %f338, %f317;
	abs.f32 	%f319, %f318;
	mul.f32 	%f320, %f319, 0f4038AA3B;
	ex2.approx.ftz.f32 	%f321, %f320;
	add.f32 	%f322, %f321, 0f3F800000;
	rcp.approx.ftz.f32 	%f323, %f322;
	fma.rn.f32 	%f324, %f323, 0fC0000000, 0f3F800000;
	setp.ge.f32 	%p74, %f319, 0f41102CB4;
	selp.f32 	%f325, 0f3F800000, %f324, %p74;
	copysign.f32 	%f326, %f318, %f325;
	mul.f32 	%f327, %f318, %f318;
	fma.rn.f32 	%f328, %f327, 0f3C80F082, 0fBD563CAE;
	fma.rn.f32 	%f329, %f328, %f327, 0f3E085941;
	fma.rn.f32 	%f330, %f329, %f327, 0fBEAAA9ED;
	fma.rn.f32 	%f331, %f330, %f327, 0f00000000;
	fma.rn.f32 	%f332, %f331, %f318, %f318;
	setp.ge.f32 	%p75, %f319, 0f3F19999A;
	selp.f32 	%f338, %f326, %f332, %p75;
	add.s32 	%r241, %r241, 1;
	setp.ne.s32 	%p76, %r241, %r240;
	@%p76 bra 	$L__BB2_36;
	st.global.f32 	[%rd6], %f338;
	bra.uni 	$L__BB2_79;
$L__BB2_46:
	shr.s32 	%r193, %r13, 31;
	shr.u32 	%r194, %r193, 27;
	add.s32 	%r195, %r13, %r194;
	and.b32  	%r196, %r195, -32;
	sub.s32 	%r197, %r13, %r196;
	setp.lt.s32 	%p57, %r197, 4;
	setp.lt.s32 	%p58, %r197, 12;
	selp.b32 	%r198, 100, 50, %p58;
	selp.b32 	%r32, 200, %r198, %p57;
	mul.wide.s32 	%rd56, %r13, 4;
	add.s64 	%rd10, %rd1, %rd56;
	ld.global.f32 	%f344, [%rd10];
	and.b32  	%r33, %r32, 252;
	mov.b32 	%r246, 0;
$L__BB2_47:
	fma.rn.f32 	%f341, %f337, %f344, 0f3DCCCCCD;
	mul.lo.s32 	%r199, %r246, -858993459;
	shf.l.wrap.b32 	%r200, %r199, %r199, 31;
	setp.gt.u32 	%p59, %r200, 429496729;
	@%p59 bra 	$L__BB2_49;
	abs.f32 	%f293, %f341;
	sqrt.rn.f32 	%f341, %f293;
$L__BB2_49:
	fma.rn.f32 	%f294, %f337, %f341, 0f3DCCCCCD;
	fma.rn.f32 	%f342, %f337, %f294, 0f3DCCCCCD;
	mad.lo.s32 	%r201, %r246, -858993459, -1717986918;
	shf.l.wrap.b32 	%r202, %r201, %r201, 31;
	setp.gt.u32 	%p60, %r202, 429496729;
	@%p60 bra 	$L__BB2_51;
	abs.f32 	%f295, %f342;
	sqrt.rn.f32 	%f342, %f295;
$L__BB2_51:
	fma.rn.f32 	%f344, %f337, %f342, 0f3DCCCCCD;
	add.s32 	%r246, %r246, 4;
	setp.ne.s32 	%p61, %r246, %r33;
	@%p61 bra 	$L__BB2_47;
	and.b32  	%r203, %r32, 2;
	setp.eq.s32 	%p62, %r203, 0;
	@%p62 bra 	$L__BB2_56;
	fma.rn.f32 	%f343, %f337, %f344, 0f3DCCCCCD;
	mul.lo.s32 	%r204, %r33, -858993459;
	shf.l.wrap.b32 	%r205, %r204, %r204, 31;
	setp.gt.u32 	%p63, %r205, 429496729;
	@%p63 bra 	$L__BB2_55;
	abs.f32 	%f296, %f343;
	sqrt.rn.f32 	%f343, %f296;
$L__BB2_55:
	fma.rn.f32 	%f344, %f337, %f343, 0f3DCCCCCD;
$L__BB2_56:
	st.global.f32 	[%rd10], %f344;
	bra.uni 	$L__BB2_79;
$L__BB2_57:
	mul.wide.s32 	%rd43, %r13, 4;
	add.s64 	%rd12, %rd1, %rd43;
	ld.global.f32 	%f346, [%rd12];
	mul.hi.s32 	%r153, %r13, 1374389535;
	shr.u32 	%r154, %r153, 31;
	shr.s32 	%r155, %r153, 5;
	add.s32 	%r156, %r155, %r154;
	mul.lo.s32 	%r157, %r156, 100;
	sub.s32 	%r158, %r13, %r157;
	setp.lt.s32 	%p34, %r158, 5;
	setp.lt.s32 	%p35, %r158, 20;
	setp.lt.s32 	%p36, %r158, 50;
	selp.b32 	%r159, 50, 20, %p36;
	selp.b32 	%r160, 100, %r159, %p35;
	selp.b32 	%r39, 200, %r160, %p34;
	mov.b32 	%r248, 0;
$L__BB2_58:
	cvt.rn.f32.u32 	%f192, %r248;
	fma.rn.f32 	%f36, %f337, %f346, %f192;
	mul.f32 	%f193, %f36, 0f3F22F983;
	cvt.rni.s32.f32 	%r252, %f193;
	cvt.rn.f32.s32 	%f194, %r252;
	fma.rn.f32 	%f195, %f194, 0fBFC90FDA, %f36;
	fma.rn.f32 	%f196, %f194, 0fB3A22168, %f195;
	fma.rn.f32 	%f347, %f194, 0fA7C234C5, %f196;
	abs.f32 	%f38, %f36;
	setp.ltu.f32 	%p37, %f38, 0f47CE4780;
	@%p37 bra 	$L__BB2_66;
	setp.neu.f32 	%p38, %f38, 0f7F800000;
	@%p38 bra 	$L__BB2_61;
	mov.f32 	%f199, 0f00000000;
	mul.rn.f32 	%f347, %f36, %f199;
	mov.b32 	%r252, 0;
	bra.uni 	$L__BB2_66;
$L__BB2_61:
	mov.b32 	%r42, %f36;
	shl.b32 	%r162, %r42, 8;
	or.b32  	%r43, %r162, -2147483648;
	mov.b64 	%rd76, 0;
	mov.b32 	%r249, 0;
$L__BB2_62:
	.pragma "nounroll";
	mul.wide.u32 	%rd45, %r249, 4;
	mov.u64 	%rd46, __cudart_i2opi_f;
	add.s64 	%rd47, %rd46, %rd45;
	ld.global.nc.u32 	%r163, [%rd47];
	mad.wide.u32 	%rd48, %r163, %r43, %rd76;
	shr.u64 	%rd76, %rd48, 32;
	add.s64 	%rd49, %rd3, %rd45;
	st.local.u32 	[%rd49], %rd48;
	add.s32 	%r249, %r249, 1;
	setp.ne.s32 	%p39, %r249, 6;
	@%p39 bra 	$L__BB2_62;
	shr.u32 	%r164, %r42, 23;
	st.local.u32 	[%rd3+24], %rd76;
	and.b32  	%r46, %r164, 31;
	and.b32  	%r165, %r164, 224;
	add.s32 	%r166, %r165, -128;
	shr.u32 	%r167, %r166, 5;
	mul.wide.u32 	%rd50, %r167, 4;
	sub.s64 	%rd15, %rd3, %rd50;
	ld.local.u32 	%r250, [%rd15+24];
	ld.local.u32 	%r251, [%rd15+20];
	setp.eq.s32 	%p40, %r46, 0;
	@%p40 bra 	$L__BB2_65;
	shf.l.wrap.b32 	%r250, %r251, %r250, %r46;
	ld.local.u32 	%r168, [%rd15+16];
	shf.l.wrap.b32 	%r251, %r168, %r251, %r46;
$L__BB2_65:
	shr.u32 	%r169, %r250, 30;
	shf.l.wrap.b32 	%r170, %r251, %r250, 2;
	shl.b32 	%r171, %r251, 2;
	shr.u32 	%r172, %r170, 31;
	add.s32 	%r173, %r172, %r169;
	neg.s32 	%r174, %r173;
	setp.lt.s32 	%p41, %r42, 0;
	selp.b32 	%r252, %r174, %r173, %p41;
	xor.b32  	%r175, %r170, %r42;
	shr.s32 	%r176, %r170, 31;
	xor.b32  	%r177, %r176, %r170;
	xor.b32  	%r178, %r176, %r171;
	cvt.u64.u32 	%rd51, %r177;
	shl.b64 	%rd52, %rd51, 32;
	cvt.u64.u32 	%rd53, %r178;
	or.b64  	%rd54, %rd52, %rd53;
	cvt.rn.f64.s64 	%fd3, %rd54;
	mul.f64 	%fd4, %fd3, 0d3BF921FB54442D19;
	cvt.rn.f32.f64 	%f197, %fd4;
	neg.f32 	%f198, %f197;
	setp.lt.s32 	%p42, %r175, 0;
	selp.f32 	%f347, %f198, %f197, %p42;
$L__BB2_66:
	mul.rn.f32 	%f200, %f347, %f347;
	and.b32  	%r180, %r252, 1;
	setp.eq.b32 	%p43, %r180, 1;
	selp.f32 	%f201, 0f3F800000, %f347, %p43;
	fma.rn.f32 	%f202, %f200, %f201, 0f00000000;
	fma.rn.f32 	%f203, %f200, 0f37CBAC00, 0fBAB607ED;
	selp.f32 	%f204, %f203, 0fB94D4153, %p43;
	selp.f32 	%f205, 0f3D2AAABB, 0f3C0885E4, %p43;
	fma.rn.f32 	%f206, %f204, %f200, %f205;
	selp.f32 	%f207, 0fBEFFFFFF, 0fBE2AAAA8, %p43;
	fma.rn.f32 	%f208, %f206, %f200, %f207;
	fma.rn.f32 	%f209, %f208, %f202, %f201;
	and.b32  	%r181, %r252, 2;
	setp.eq.s32 	%p44, %r181, 0;
	mov.f32 	%f210, 0f00000000;
	sub.f32 	%f211, %f210, %f209;
	selp.f32 	%f212, %f209, %f211, %p44;
	mul.f32 	%f213, %f212, 0f3DCCCCCD;
	fma.rn.f32 	%f346, %f346, 0f3F666666, %f213;
	add.s32 	%r248, %r248, 1;
	setp.ne.s32 	%p45, %r248, %r39;
	@%p45 bra 	$L__BB2_58;
	st.global.f32 	[%rd12], %f346;
	bra.uni 	$L__BB2_79;
$L__BB2_68:
	mul.wide.s32 	%rd31, %r13, 4;
	add.s64 	%rd16, %rd1, %rd31;
	ld.global.f32 	%f348, [%rd16];
	mul.f32 	%f155, %f348, 0f447A0000;
	cvt.rzi.s32.f32 	%r126, %f155;
	shr.s32 	%r127, %r126, 31;
	shr.u32 	%r128, %r127, 29;
	add.s32 	%r129, %r126, %r128;
	and.b32  	%r130, %r129, -8;
	sub.s32 	%r131, %r126, %r130;
	setp.eq.s32 	%p21, %r131, 0;
	setp.eq.s32 	%p22, %r131, 7;
	setp.lt.s32 	%p23, %r131, 4;
	selp.b32 	%r132, 80, 40, %p23;
	selp.b32 	%r133, 150, %r132, %p22;
	selp.b32 	%r56, 150, %r133, %p21;
	mov.b32 	%r253, 0;
$L__BB2_69:
	cvt.rn.f32.u32 	%f45, %r253;
	mul.f32 	%f156, %f45, 0f3F22F983;
	cvt.rni.s32.f32 	%r257, %f156;
	cvt.rn.f32.s32 	%f157, %r257;
	fma.rn.f32 	%f158, %f157, 0fBFC90FDA, %f45;
	fma.rn.f32 	%f159, %f157, 0fB3A22168, %f158;
	fma.rn.f32 	%f349, %f157, 0fA7C234C5, %f159;
	abs.f32 	%f47, %f45;
	setp.ltu.f32 	%p24, %f47, 0f47CE4780;
	@%p24 bra 	$L__BB2_77;
	setp.neu.f32 	%p25, %f47, 0f7F800000;
	@%p25 bra 	$L__BB2_72;
	mov.f32 	%f162, 0f00000000;
	mul.rn.f32 	%f349, %f45, %f162;
	mov.b32 	%r257, 0;
	bra.uni 	$L__BB2_77;
$L__BB2_72:
	mov.b32 	%r59, %f45;
	shl.b32 	%r135, %r59, 8;
	or.b32  	%r60, %r135, -2147483648;
	mov.b64 	%rd77, 0;
	mov.b32 	%r254, 0;
$L__BB2_73:
	.pragma "nounroll";
	mul.wide.u32 	%rd33, %r254, 4;
	mov.u64 	%rd34, __cudart_i2opi_f;
	add.s64 	%rd35, %rd34, %rd33;
	ld.global.nc.u32 	%r136, [%rd35];
	mad.wide.u32 	%rd36, %r136, %r60, %rd77;
	shr.u64 	%rd77, %rd36, 32;
	add.s64 	%rd37, %rd2, %rd33;
	st.local.u32 	[%rd37], %rd36;
	add.s32 	%r254, %r254, 1;
	setp.ne.s32 	%p26, %r254, 6;
	@%p26 bra 	$L__BB2_73;
	shr.u32 	%r137, %r59, 23;
	st.local.u32 	[%rd2+24], %rd77;
	and.b32  	%r63, %r137, 31;
	add.s32 	%r138, %r137, -128;
	shr.u32 	%r139, %r138, 5;
	mul.wide.u32 	%rd38, %r139, 4;
	sub.s64 	%rd19, %rd2, %rd38;
	ld.local.u32 	%r255, [%rd19+24];
	ld.local.u32 	%r256, [%rd19+20];
	setp.eq.s32 	%p27, %r63, 0;
	@%p27 bra 	$L__BB2_76;
	shf.l.wrap.b32 	%r255, %r256, %r255, %r63;
	ld.local.u32 	%r140, [%rd19+16];
	shf.l.wrap.b32 	%r256, %r140, %r256, %r63;
$L__BB2_76:
	shr.u32 	%r141, %r255, 30;
	shf.l.wrap.b32 	%r142, %r256, %r255, 2;
	shl.b32 	%r143, %r256, 2;
	shr.u32 	%r144, %r142, 31;
	add.s32 	%r257, %r144, %r141;
	shr.s32 	%r145, %r142, 31;
	xor.b32  	%r146, %r145, %r142;
	xor.b32  	%r147, %r145, %r143;
	cvt.u64.u32 	%rd39, %r146;
	shl.b64 	%rd40, %rd39, 32;
	cvt.u64.u32 	%rd41, %r147;
	or.b64  	%rd42, %rd40, %rd41;
	cvt.rn.f64.s64 	%fd1, %rd42;
	mul.f64 	%fd2, %fd1, 0d3BF921FB54442D19;
	cvt.rn.f32.f64 	%f160, %fd2;
	neg.f32 	%f161, %f160;
	setp.lt.s32 	%p28, %r142, 0;
	selp.f32 	%f349, %f161, %f160, %p28;
$L__BB2_77:
	add.s32 	%r149, %r257, 1;
	mul.rn.f32 	%f163, %f349, %f349;
	and.b32  	%r150, %r257, 1;
	setp.eq.b32 	%p29, %r150, 1;
	selp.f32 	%f164, %f349, 0f3F800000, %p29;
	fma.rn.f32 	%f165, %f163, %f164, 0f00000000;
	fma.rn.f32 	%f166, %f163, 0f37CBAC00, 0fBAB607ED;
	selp.f32 	%f167, 0fB94D4153, %f166, %p29;
	selp.f32 	%f168, 0f3C0885E4, 0f3D2AAABB, %p29;
	fma.rn.f32 	%f169, %f167, %f163, %f168;
	selp.f32 	%f170, 0fBE2AAAA8, 0fBEFFFFFF, %p29;
	fma.rn.f32 	%f171, %f169, %f163, %f170;
	fma.rn.f32 	%f172, %f171, %f165, %f164;
	and.b32  	%r151, %r149, 2;
	setp.eq.s32 	%p30, %r151, 0;
	mov.f32 	%f173, 0f00000000;
	sub.f32 	%f174, %f173, %f172;
	selp.f32 	%f175, %f172, %f174, %p30;
	mul.f32 	%f176, %f175, 0f3C23D70A;
	fma.rn.f32 	%f177, %f337, %f348, %f176;
	abs.f32 	%f178, %f177;
	mul.f32 	%f179, %f178, 0f4038AA3B;
	ex2.approx.ftz.f32 	%f180, %f179;
	add.f32 	%f181, %f180, 0f3F800000;
	rcp.approx.ftz.f32 	%f182, %f181;
	fma.rn.f32 	%f183, %f182, 0fC0000000, 0f3F800000;
	setp.ge.f32 	%p31, %f178, 0f41102CB4;
	selp.f32 	%f184, 0f3F800000, %f183, %p31;
	copysign.f32 	%f185, %f177, %f184;
	mul.f32 	%f186, %f177, %f177;
	fma.rn.f32 	%f187, %f186, 0f3C80F082, 0fBD563CAE;
	fma.rn.f32 	%f188, %f187, %f186, 0f3E085941;
	fma.rn.f32 	%f189, %f188, %f186, 0fBEAAA9ED;
	fma.rn.f32 	%f190, %f189, %f186, 0f00000000;
	fma.rn.f32 	%f191, %f190, %f177, %f177;
	setp.ge.f32 	%p32, %f178, 0f3F19999A;
	selp.f32 	%f348, %f185, %f191, %p32;
	add.s32 	%r253, %r253, 1;
	setp.ne.s32 	%p33, %r253, %r56;
	@%p33 bra 	$L__BB2_69;
	st.global.f32 	[%rd16], %f348;
$L__BB2_79:
	mov.u32 	%r230, _ZZ29kernel_cluster_launch_controlPfiPiS0_12WorkloadTypeiE3bar;
	// begin inline asm
	{
	 .reg .pred P_OUT; 
	mbarrier.try_wait.parity.acquire.cta.shared::cta.b64  P_OUT, [%r230], %r238;                  // 8a. 
	selp.b32 %r229, 1, 0, P_OUT; 
}
	// end inline asm
	setp.eq.s32 	%p77, %r229, 0;
	@%p77 bra 	$L__BB2_79;
	ld.shared.v2.u64 	{%rd69, %rd70}, [_ZZ29kernel_cluster_launch_controlPfiPiS0_12WorkloadTypeiE6result];
	// begin inline asm
	{
	 .reg .b128 B128_try_cancel_response; 
	mov.b128 B128_try_cancel_response, {%rd69, %rd70}; 
{
	 .reg .pred P_OUT; 
	clusterlaunchcontrol.query_cancel.is_canceled.pred.b128 P_OUT, B128_try_cancel_response;
	selp.b32 %r232, 1, 0, P_OUT; 
}
	}
	// end inline asm
	setp.eq.s32 	%p78, %r232, 0;
	@%p78 bra 	$L__BB2_84;
	setp.ne.s32 	%p79, %r1, 0;
	// begin inline asm
	{
	 .reg .b128 B128_try_cancel_response; 
	mov.b128 B128_try_cancel_response, {%rd69, %rd70}; 
clusterlaunchcontrol.query_cancel.get_first_ctaid::x.b32.b128 %r239, B128_try_cancel_response;
	}
	// end inline asm
	@%p79 bra 	$L__BB2_83;
	atom.global.add.u32 	%r234, [%rd5], 1;
$L__BB2_83:
	// begin inline asm
	fence.proxy.async::generic.release.sync_restrict::shared::cta.cluster;
	// end inline asm
	xor.b32  	%r238, %r238, 1;
	bra.uni 	$L__BB2_10;
$L__BB2_84:
	setp.ne.s32 	%p80, %r1, 0;
	@%p80 bra 	$L__BB2_86;
	ld.param.u64 	%rd74, [_Z29kernel_cluster_launch_controlPfiPiS0_12WorkloadTypei_param_2];
	cvta.to.global.u64 	%rd73, %rd74;
	atom.global.add.u32 	%r235, [%rd73], 1;
$L__BB2_86:
	ret;

}


// ===== COMPILED SASS (sm_100) =====

	.target	sm_100

	.elftype	@"ET_EXEC"


//--------------------- .note.nv.tkinfo           --------------------------
	.section	.note.nv.tkinfo,"",@"SHT_NOTE"
	.sectionflags	@"SHF_NOTE_NV_TKINFO"
	.tkinfo
        /*0018*/ 	.word	0x00000002
        /*0030*/ 	.string	""
        /*0030*/ 	.string	"ptxas"
        /*0030*/ 	.string	"Cuda compilation tools, release 13.0, V13.0.88"
        /*0030*/ 	.string	"Build cuda_13.0.r13.0/compiler.36424714_0"
        /*0030*/ 	.string	"-arch sm_100 -m 64 "



//--------------------- .note.nv.cuinfo           --------------------------
	.section	.note.nv.cuinfo,"",@"SHT_NOTE"
	.sectionflags	@"SHF_NOTE_NV_CUINFO"
        /*0018*/ 	.short	0x0002
        /*001a*/ 	.short	0x0064
        /*001c*/ 	.short	0x0082
	.zero		2


//--------------------- .nv.info                  --------------------------
	.section	.nv.info,"",@"SHT_CUDA_INFO"
	.align	4


	//----- nvinfo : EIATTR_REGCOUNT
	.align		4
        /*0000*/ 	.byte	0x04, 0x2f
        /*0002*/ 	.short	(.L_2 - .L_1)
	.align		4
.L_1:
        /*0004*/ 	.word	index@(_Z17kernel_fixed_workPfiPi12WorkloadTypei)
        /*0008*/ 	.word	0x00000018


	//----- nvinfo : EIATTR_FRAME_SIZE
	.align		4
.L_2:
        /*000c*/ 	.byte	0x04, 0x11
        /*000e*/ 	.short	(.L_4 - .L_3)
	.align		4
.L_3:
        /*0010*/ 	.word	index@($__internal_2_$__cuda_sm20_sqrt_rn_f32_slowpath)
        /*0014*/ 	.word	0x00000020


	//----- nvinfo : EIATTR_FRAME_SIZE
	.align		4
.L_4:
        /*0018*/ 	.byte	0x04, 0x11
        /*001a*/ 	.short	(.L_6 - .L_5)
	.align		4
.L_5:
        /*001c*/ 	.word	index@(_Z17kernel_fixed_workPfiPi12WorkloadTypei)
        /*0020*/ 	.word	0x00000020


	//----- nvinfo : EIATTR_REGCOUNT
	.align		4
.L_6:
        /*0024*/ 	.byte	0x04, 0x2f
        /*0026*/ 	.short	(.L_8 - .L_7)
	.align		4
.L_7:
        /*0028*/ 	.word	index@(_Z19kernel_fixed_blocksPfiPi12WorkloadTypei)
        /*002c*/ 	.word	0x0000001a


	//----- nvinfo : EIATTR_FRAME_SIZE
	.align		4
.L_8:
        /*0030*/ 	.byte	0x04, 0x11
        /*0032*/ 	.short	(.L_10 - .L_9)
	.align		4
.L_9:
        /*0034*/ 	.word	index@($__internal_1_$__cuda_sm20_sqrt_rn_f32_slowpath)
        /*0038*/ 	.word	0x00000020


	//----- nvinfo : EIATTR_FRAME_SIZE
	.align		4
.L_10:
        /*003c*/ 	.byte	0x04, 0x11
        /*003e*/ 	.short	(.L_12 - .L_11)
	.align		4
.L_11:
        /*0040*/ 	.word	index@(_Z19kernel_fixed_blocksPfiPi12WorkloadTypei)
        /*0044*/ 	.word	0x00000020


	//----- nvinfo : EIATTR_REGCOUNT
	.align		4
.L_12:
        /*0048*/ 	.byte	0x04, 0x2f
        /*004a*/ 	.short	(.L_14 - .L_13)
	.align		4
.L_13:
        /*004c*/ 	.word	index@(_Z29kernel_cluster_launch_controlPfiPiS0_12WorkloadTypei)
        /*0050*/ 	.word	0x0000001c


	//----- nvinfo : EIATTR_FRAME_SIZE
	.align		4
.L_14:
        /*0054*/ 	.byte	0x04, 0x11
        /*0056*/ 	.short	(.L_16 - .L_15)
	.align		4
.L_15:
        /*0058*/ 	.word	index@($__internal_0_$__cuda_sm20_sqrt_rn_f32_slowpath)
        /*005c*/ 	.word	0x00000020


	//----- nvinfo : EIATTR_FRAME_SIZE
	.align		4
.L_16:
        /*0060*/ 	.byte	0x04, 0x11
        /*0062*/ 	.short	(.L_18 - .L_17)
	.align		4
.L_17:
        /*0064*/ 	.word	index@(_Z29kernel_cluster_launch_controlPfiPiS0_12WorkloadTypei)
        /*0068*/ 	.word	0x00000020


	//----- nvinfo : EIATTR_MIN_STACK_SIZE
	.align		4
.L_18:
        /*006c*/ 	.byte	0x04, 0x12
        /*006e*/ 	.short	(.L_20 - .L_19)
	.align		4
.L_19:
        /*0070*/ 	.word	index@(_Z29kernel_cluster_launch_controlPfiPiS0_12WorkloadTypei)
        /*0074*/ 	.word	0x00000020


	//----- nvinfo : EIATTR_MIN_STACK_SIZE
	.align		4
.L_20:
        /*0078*/ 	.byte	0x04, 0x12
        /*007a*/ 	.short	(.L_22 - .L_21)
	.align		4
.L_21:
        /*007c*/ 	.word	index@(_Z19kernel_fixed_blocksPfiPi12WorkloadTypei)
        /*0080*/ 	.word	0x00000020


	//----- nvinfo : EIATTR_MIN_STACK_SIZE
	.align		4
.L_22:
        /*0084*/ 	.byte	0x04, 0x12
        /*0086*/ 	.short	(.L_24 - .L_23)
	.align		4
.L_23:
        /*0088*/ 	.word	index@(_Z17kernel_fixed_workPfiPi12WorkloadTypei)
        /*008c*/ 	.word	0x00000020
.L_24:


//--------------------- .nv.compat                --------------------------
	.section	.nv.compat,"",@"SHT_CUDA_COMPAT_INFO"
	.align	4
        /*0000*/ 	.byte	0x02, 0x09, 0x00, 0x00, 0x02, 0x02, 0x02, 0x00, 0x02, 0x05, 0x05, 0x00, 0x03, 0x07, 0x01, 0x01
        /*0010*/ 	.byte	0x02, 0x03, 0x00, 0x00, 0x02, 0x06, 0x01, 0x00, 0x04, 0x0b, 0x08, 0x00, 0x01, 0x00, 0x00, 0x00
        /*0020*/ 	.byte	0x00, 0x00, 0x00, 0x00


//--------------------- .nv.info._Z29kernel_cluster_launch_controlPfiPiS0_12WorkloadTypei --------------------------
	.section	.nv.info._Z29kernel_cluster_launch_controlPfiPiS0_12WorkloadTypei,"",@"SHT_CUDA_INFO"
	.sectionflags	@""
	.align	4


	//----- nvinfo : EIATTR_CUDA_API_VERSION
	.align		4
        /*0000*/ 	.byte	0x04, 0x37
        /*0002*/ 	.short	(.L_26 - .L_25)
.L_25:
        /*0004*/ 	.word	0x00000082


	//----- nvinfo : EIATTR_KPARAM_INFO
	.align		4
.L_26:
        /*0008*/ 	.byte	0x04, 0x17
        /*000a*/ 	.short	(.L_28 - .L_27)
.L_27:
        /*000c*/ 	.word	0x00000000
        /*0010*/ 	.short	0x0005
        /*0012*/ 	.short	0x0024
        /*0014*/ 	.byte	0x00, 0xf0, 0x11, 0x00


	//----- nvinfo : EIATTR_KPARAM_INFO
	.align		4
.L_28:
        /*0018*/ 	.byte	0x04, 0x17
        /*001a*/ 	.short	(.L_30 - .L_29)
.L_29:
        /*001c*/ 	.word	0x00000000
        /*0020*/ 	.short	0x0004
        /*0022*/ 	.short	0x0020
        /*0024*/ 	.byte	0x00, 0xf0, 0x11, 0x00


	//----- nvinfo : EIATTR_KPARAM_INFO
	.align		4
.L_30:
        /*0028*/ 	.byte	0x04, 0x17
        /*002a*/ 	.short	(.L_32 - .L_31)
.L_31:
        /*002c*/ 	.word	0x00000000
        /*0030*/ 	.short	0x0003
        /*0032*/ 	.short	0x0018
        /*0034*/ 	.byte	0x00, 0xf5, 0x21, 0x00


	//----- nvinfo : EIATTR_KPARAM_INFO
	.align		4
.L_32:
        /*0038*/ 	.byte	0x04, 0x17
        /*003a*/ 	.short	(.L_34 - .L_33)
.L_33:
        /*003c*/ 	.word	0x00000000
        /*0040*/ 	.short	0x0002
        /*0042*/ 	.short	0x0010
        /*0044*/ 	.byte	0x00, 0xf5, 0x21, 0x00


	//----- nvinfo : EIATTR_KPARAM_INFO
	.align		4
.L_34:
        /*0048*/ 	.byte	0x04, 0x17
        /*004a*/ 	.short	(.L_36 - .L_35)
.L_35:
        /*004c*/ 	.word	0x00000000
        /*0050*/ 	.short	0x0001
        /*0052*/ 	.short	0x0008
        /*0054*/ 	.byte	0x00, 0xf0, 0x11, 0x00


	//----- nvinfo : EIATTR_KPARAM_INFO
	.align		4
.L_36:
        /*0058*/ 	.byte	0x04, 0x17
        /*005a*/ 	.short	(.L_38 - .L_37)
.L_37:
        /*005c*/ 	.word	0x00000000
        /*0060*/ 	.short	0x0000
        /*0062*/ 	.short	0x0000
        /*0064*/ 	.byte	0x00, 0xf5, 0x21, 0x00


	//----- nvinfo : EIATTR_SPARSE_MMA_MASK
	.align		4
.L_38:
        /*0068*/ 	.byte	0x03, 0x50
        /*006a*/ 	.short	0x0000


	//----- nvinfo : EIATTR_MAXREG_COUNT
	.align		4
        /*006c*/ 	.byte	0x03, 0x1b
        /*006e*/ 	.short	0x00ff


	//----- nvinfo : EIATTR_NUM_BARRIERS
	.align		4
        /*0070*/ 	.byte	0x02, 0x4c
        /*0072*/ 	.byte	0x01
	.zero		1


	//----- nvinfo : EIATTR_MERCURY_ISA_VERSION
	.align		4
        /*0074*/ 	.byte	0x03, 0x5f
        /*0076*/ 	.short	0x0101


	//----- nvinfo : EIATTR_INT_WARP_WIDE_INSTR_OFFSETS
	.align		4
        /*0078*/ 	.byte	0x04, 0x31
        /*007a*/ 	.short	(.L_40 - .L_39)


	//   ....[0]....
.L_39:
        /*007c*/ 	.word	0x000000f0


	//   ....[1]....
        /*0080*/ 	.word	0x00000140


	//   ....[2]....
        /*0084*/ 	.word	0x000008d0


	//   ....[3]....
        /*0088*/ 	.word	0x00000930


	//----- nvinfo : EIATTR_VRC_CTA_INIT_COUNT
	.align		4
.L_40:
        /*008c*/ 	.byte	0x02, 0x4a
	.zero		1
	.zero		1


	//----- nvinfo : EIATTR_MBARRIER_INSTR_OFFSETS
	.align		4
        /*0090*/ 	.byte	0x04, 0x39
        /*0092*/ 	.short	(.L_42 - .L_41)


	//   ....[0]....
.L_41:
        /*0094*/ 	.word	0x00000170
        /*0098*/ 	.word	0x000000ff
        /*009c*/ 	.word	0x00000000
        /*00a0*/ 	.short	0x0100
        /*00a2*/ 	.byte	0x07
	.zero		1


	//   ....[1]....
        /*00a4*/ 	.word	0x00003380
        /*00a8*/ 	.word	0x0000000b
        /*00ac*/ 	.word	0x00000000
        /*00b0*/ 	.short	0x010a
        /*00b2*/ 	.byte	0xff
	.zero		1


	//----- nvinfo : EIATTR_NUM_MBARRIERS
	.align		4
.L_42:
        /*00b4*/ 	.byte	0x03, 0x38
        /*00b6*/ 	.short	0x0001


	//----- nvinfo : EIATTR_EXIT_INSTR_OFFSETS
	.align		4
        /*00b8*/ 	.byte	0x04, 0x1c
        /*00ba*/ 	.short	(.L_44 - .L_43)


	//   ....[0]....
.L_43:
        /*00bc*/ 	.word	0x000034c0


	//   ....[1]....
        /*00c0*/ 	.word	0x00003500


	//----- nvinfo : EIATTR_INDIRECT_BRANCH_TARGETS
	.align		4
.L_44:
        /*00c4*/ 	.byte	0x04, 0x34
        /*00c6*/ 	.short	(.L_46 - .L_45)


	//   ....[0]....
.L_45:
        /*00c8*/ 	.word	.L_x_220@srel
        /*00cc*/ 	.short	0x0
        /*00ce*/ 	.short	0x0
        /*00d0*/ 	.word	0x4
        /*00d4*/ 	.word	.L_x_221@srel
        /*00d8*/ 	.word	.L_x_222@srel
        /*00dc*/ 	.word	.L_x_223@srel
        /*00e0*/ 	.word	.L_x_25@srel


	//   ....[1]....
        /* <DEDUP_REMOVED lines=8> */


	//----- nvinfo : EIATTR_CRS_STACK_SIZE
	.align		4
.L_46:
        /*0100*/ 	.byte	0x04, 0x1e
        /*0102*/ 	.short	(.L_48 - .L_47)
.L_47:
        /*0104*/ 	.word	0x00000000


	//----- nvinfo : EIATTR_CBANK_PARAM_SIZE
	.align		4
.L_48:
        /*0108*/ 	.byte	0x03, 0x19
        /*010a*/ 	.short	0x0028


	//----- nvinfo : EIATTR_PARAM_CBANK
	.align		4
        /*010c*/ 	.byte	0x04, 0x0a
        /*010e*/ 	.short	(.L_50 - .L_49)
	.align		4
.L_49:
        /*0110*/ 	.word	index@(.nv.constant0._Z29kernel_cluster_launch_controlPfiPiS0_12WorkloadTypei)
        /*0114*/ 	.short	0x0380
        /*0116*/ 	.short	0x0028


	//----- nvinfo : EIATTR_SW_WAR
	.align		4
.L_50:
        /*0118*/ 	.byte	0x04, 0x36
        /*011a*/ 	.short	(.L_52 - .L_51)
.L_51:
        /*011c*/ 	.word	0x00000008
.L_52:


//--------------------- .nv.info._Z19kernel_fixed_blocksPfiPi12WorkloadTypei --------------------------
	.section	.nv.info._Z19kernel_fixed_blocksPfiPi12WorkloadTypei,"",@"SHT_CUDA_INFO"
	.sectionflags	@""
	.align	4


	//----- nvinfo : EIATTR_CUDA_API_VERSION
	.align		4
        /*0000*/ 	.byte	0x04, 0x37
        /*0002*/ 	.short	(.L_54 - .L_53)
.L_53:
        /*0004*/ 	.word	0x00000082


	//----- nvinfo : EIATTR_KPARAM_INFO
	.align		4
.L_54:
        /*0008*/ 	.byte	0x04, 0x17
        /*000a*/ 	.short	(.L_56 - .L_55)
.L_55:
        /*000c*/ 	.word	0x00000000
        /*0010*/ 	.short	0x0004
        /*0012*/ 	.short	0x001c
        /*0014*/ 	.byte	0x00, 0xf0, 0x11, 0x00


	//----- nvinfo : EIATTR_KPARAM_INFO
	.align		4
.L_56:
        /*0018*/ 	.byte	0x04, 0x17
        /*001a*/ 	.short	(.L_58 - .L_57)
.L_57:
        /*001c*/ 	.word	0x00000000
        /*0020*/ 	.short	0x0003
        /*0022*/ 	.short	0x0018
        /*0024*/ 	.byte	0x00, 0xf0, 0x11, 0x00


	//----- nvinfo : EIATTR_KPARAM_INFO
	.align		4
.L_58:
        /*0028*/ 	.byte	0x04, 0x17
        /*002a*/ 	.short	(.L_60 - .L_59)
.L_59:
        /*002c*/ 	.word	0x00000000
        /*0030*/ 	.short	0x0002
        /*0032*/ 	.short	0x0010
        /*0034*/ 	.byte	0x00, 0xf5, 0x21, 0x00


	//----- nvinfo : EIATTR_KPARAM_INFO
	.align		4
.L_60:
        /*0038*/ 	.byte	0x04, 0x17
        /*003a*/ 	.short	(.L_62 - .L_61)
.L_61:
        /*003c*/ 	.word	0x00000000
        /*0040*/ 	.short	0x0001
        /*0042*/ 	.short	0x0008
        /*0044*/ 	.byte	0x00, 0xf0, 0x11, 0x00


	//----- nvinfo : EIATTR_KPARAM_INFO
	.align		4
.L_62:
        /*0048*/ 	.byte	0x04, 0x17
        /*004a*/ 	.short	(.L_64 - .L_63)
.L_63:
        /*004c*/ 	.word	0x00000000
        /*0050*/ 	.short	0x0000
        /*0052*/ 	.short	0x0000
        /*0054*/ 	.byte	0x00, 0xf5, 0x21, 0x00


	//----- nvinfo : EIATTR_SPARSE_MMA_MASK
	.align		4
.L_64:
        /*0058*/ 	.byte	0x03, 0x50
        /*005a*/ 	.short	0x0000


	//----- nvinfo : EIATTR_MAXREG_COUNT
	.align		4
        /*005c*/ 	.byte	0x03, 0x1b
        /*005e*/ 	.short	0x00ff


	//----- nvinfo : EIATTR_MERCURY_ISA_VERSION
	.align		4
        /*0060*/ 	.byte	0x03, 0x5f
        /*0062*/ 	.short	0x0101


	//----- nvinfo : EIATTR_VRC_CTA_INIT_COUNT
	.align		4
        /*0064*/ 	.byte	0x02, 0x4a
	.zero		1
	.zero		1


	//----- nvinfo : EIATTR_EXIT_INSTR_OFFSETS
	.align		4
        /*0068*/ 	.byte	0x04, 0x1c
        /*006a*/ 	.short	(.L_66 - .L_65)


	//   ....[0]....
.L_65:
        /*006c*/ 	.word	0x000031a0


	//   ....[1]....
        /*0070*/ 	.word	0x000031e0


	//----- nvinfo : EIATTR_INDIRECT_BRANCH_TARGETS
	.align		4
.L_66:
        /*0074*/ 	.byte	0x04, 0x34
        /*0076*/ 	.short	(.L_68 - .L_67)


	//   ....[0]....
.L_67:
        /* <DEDUP_REMOVED lines=8> */


	//   ....[1]....
        /*0094*/ 	.word	.L_x_235@srel
        /*0098*/ 	.short	0x0
        /*009a*/ 	.short	0x0
        /*009c*/ 	.word	0x3
        /*00a0*/ 	.word	.L_x_143@srel
        /*00a4*/ 	.word	.L_x_150@srel
        /*00a8*/ 	.word	.L_x_238@srel


	//----- nvinfo : EIATTR_CRS_STACK_SIZE
	.align		4
.L_68:
        /*00ac*/ 	.byte	0x04, 0x1e
        /*00ae*/ 	.short	(.L_70 - .L_69)
.L_69:
        /*00b0*/ 	.word	0x00000000


	//----- nvinfo : EIATTR_CBANK_PARAM_SIZE
	.align		4
.L_70:
        /*00b4*/ 	.byte	0x03, 0x19
        /*00b6*/ 	.short	0x0020


	//----- nvinfo : EIATTR_PARAM_CBANK
	.align		4
        /*00b8*/ 	.byte	0x04, 0x0a
        /*00ba*/ 	.short	(.L_72 - .L_71)
	.align		4
.L_71:
        /*00bc*/ 	.word	index@(.nv.constant0._Z19kernel_fixed_blocksPfiPi12WorkloadTypei)
        /*00c0*/ 	.short	0x0380
        /*00c2*/ 	.short	0x0020


	//----- nvinfo : EIATTR_SW_WAR
	.align		4
.L_72:
        /*00c4*/ 	.byte	0x04, 0x36
        /*00c6*/ 	.short	(.L_74 - .L_73)
.L_73:
        /*00c8*/ 	.word	0x00000008
.L_74:


//--------------------- .nv.info._Z17kernel_fixed_workPfiPi12WorkloadTypei --------------------------
	.section	.nv.info._Z17kernel_fixed_workPfiPi12WorkloadTypei,"",@"SHT_CUDA_INFO"
	.sectionflags	@""
	.align	4


	//----- nvinfo : EIATTR_CUDA_API_VERSION
	.align		4
        /*0000*/ 	.byte	0x04, 0x37
        /*0002*/ 	.short	(.L_76 - .L_75)
.L_75:
        /*0004*/ 	.word	0x00000082


	//----- nvinfo : EIATTR_KPARAM_INFO
	.align		4
.L_76:
        /*0008*/ 	.byte	0x04, 0x17
        /*000a*/ 	.short	(.L_78 - .L_77)
.L_77:
        /*000c*/ 	.word	0x00000000
        /*0010*/ 	.short	0x0004
        /*0012*/ 	.short	0x001c
        /*0014*/ 	.byte	0x00, 0xf0, 0x11, 0x00


	//----- nvinfo : EIATTR_KPARAM_INFO
	.align		4
.L_78:
        /*0018*/ 	.byte	0x04, 0x17
        /*001a*/ 	.short	(.L_80 - .L_79)
.L_79:
        /*001c*/ 	.word	0x00000000
        /*0020*/ 	.short	0x0003
        /*0022*/ 	.short	0x0018
        /*0024*/ 	.byte	0x00, 0xf0, 0x11, 0x00


	//----- nvinfo : EIATTR_KPARAM_INFO
	.align		4
.L_80:
        /*0028*/ 	.byte	0x04, 0x17
        /*002a*/ 	.short	(.L_82 - .L_81)
.L_81:
        /*002c*/ 	.word	0x00000000
        /*0030*/ 	.short	0x0002
        /*0032*/ 	.short	0x0010
        /*0034*/ 	.byte	0x00, 0xf5, 0x21, 0x00


	//----- nvinfo : EIATTR_KPARAM_INFO
	.align		4
.L_82:
        /*0038*/ 	.byte	0x04, 0x17
        /*003a*/ 	.short	(.L_84 - .L_83)
.L_83:
        /*003c*/ 	.word	0x00000000
        /*0040*/ 	.short	0x0001
        /*0042*/ 	.short	0x0008
        /*0044*/ 	.byte	0x00, 0xf0, 0x11, 0x00


	//----- nvinfo : EIATTR_KPARAM_INFO
	.align		4
.L_84:
        /*0048*/ 	.byte	0x04, 0x17
        /*004a*/ 	.short	(.L_86 - .L_85)
.L_85:
        /*004c*/ 	.word	0x00000000
        /*0050*/ 	.short	0x0000
        /*0052*/ 	.short	0x0000
        /*0054*/ 	.byte	0x00, 0xf5, 0x21, 0x00


	//----- nvinfo : EIATTR_SPARSE_MMA_MASK
	.align		4
.L_86:
        /*0058*/ 	.byte	0x03, 0x50
        /*005a*/ 	.short	0x0000


	//----- nvinfo : EIATTR_MAXREG_COUNT
	.align		4
        /*005c*/ 	.byte	0x03, 0x1b
        /*005e*/ 	.short	0x00ff


	//----- nvinfo : EIATTR_MERCURY_ISA_VERSION
	.align		4
        /*0060*/ 	.byte	0x03, 0x5f
        /*0062*/ 	.short	0x0101


	//----- nvinfo : EIATTR_VRC_CTA_INIT_COUNT
	.align		4
        /*0064*/ 	.byte	0x02, 0x4a
	.zero		1
	.zero		1


	//----- nvinfo : EIATTR_EXIT_INSTR_OFFSETS
	.align		4
        /*0068*/ 	.byte	0x04, 0x1c
        /*006a*/ 	.short	(.L_88 - .L_87)


	//   ....[0]....
.L_87:
        /*006c*/ 	.word	0x00002fa0


	//   ....[1]....
        /*0070*/ 	.word	0x00002fe0


	//----- nvinfo : EIATTR_INDIRECT_BRANCH_TARGETS
	.align		4
.L_88:
        /*0074*/ 	.byte	0x04, 0x34
        /*0076*/ 	.short	(.L_90 - .L_89)


	//   ....[0]....
.L_89:
        /* <DEDUP_REMOVED lines=8> */


	//   ....[1]....
        /* <DEDUP_REMOVED lines=8> */


	//----- nvinfo : EIATTR_CRS_STACK_SIZE
	.align		4
.L_90:
        /*00b0*/ 	.byte	0x04, 0x1e
        /*00b2*/ 	.short	(.L_92 - .L_91)
.L_91:
        /*00b4*/ 	.word	0x00000000


	//----- nvinfo : EIATTR_CBANK_PARAM_SIZE
	.align		4
.L_92:
        /*00b8*/ 	.byte	0x03, 0x19
        /*00ba*/ 	.short	0x0020


	//----- nvinfo : EIATTR_PARAM_CBANK
	.align		4
        /*00bc*/ 	.byte	0x04, 0x0a
        /*00be*/ 	.short	(.L_94 - .L_93)
	.align		4
.L_93:
        /*00c0*/ 	.word	index@(.nv.constant0._Z17kernel_fixed_workPfiPi12WorkloadTypei)
        /*00c4*/ 	.short	0x0380
        /*00c6*/ 	.short	0x0020


	//----- nvinfo : EIATTR_SW_WAR
	.align		4
.L_94:
        /*00c8*/ 	.byte	0x04, 0x36
        /*00ca*/ 	.short	(.L_96 - .L_95)
.L_95:
        /*00cc*/ 	.word	0x00000008
.L_96:


//--------------------- .nv.callgraph             --------------------------
	.section	.nv.callgraph,"",@"SHT_CUDA_CALLGRAPH"
	.align	4
	.sectionentsize	8
	.align		4
        /*0000*/ 	.word	0x00000000
	.align		4
        /*0004*/ 	.word	0xffffffff
	.align		4
        /*0008*/ 	.word	0x00000000
	.align		4
        /*000c*/ 	.word	0xfffffffe
	.align		4
        /*0010*/ 	.word	0x00000000
	.align		4
        /*0014*/ 	.word	0xfffffffd
	.align		4
        /*0018*/ 	.word	0x00000000
	.align		4
        /*001c*/ 	.word	0xfffffffc


//--------------------- .nv.constant4             --------------------------
	.section	.nv.constant4,"a",@progbits
	.align	8
	.align		8
.nv.constant4:
        /*0000*/ 	.dword	__cudart_i2opi_f


//--------------------- .nv.constant2._Z29kernel_cluster_launch_controlPfiPiS0_12WorkloadTypei --------------------------
	.section	.nv.constant2._Z29kernel_cluster_launch_controlPfiPiS0_12WorkloadTypei,"a",@progbits
	.sectionflags	@""
	.align	4
.nv.constant2._Z29kernel_cluster_launch_controlPfiPiS0_12WorkloadTypei:
        /*0000*/ 	.byte	0x40, 0x11, 0x00, 0x00, 0x70, 0x18, 0x00, 0x00, 0xb0, 0x0a, 0x00, 0x00, 0x00, 0x33, 0x00, 0x00
        /*0010*/ 	.byte	0x00, 0x25, 0x00, 0x00, 0xa0, 0x2b, 0x00, 0x00, 0xf0, 0x1e, 0x00, 0x00, 0x00, 0x33, 0x00, 0x00


//--------------------- .nv.constant2._Z19kernel_fixed_blocksPfiPi12WorkloadTypei --------------------------
	.section	.nv.constant2._Z19kernel_fixed_blocksPfiPi12WorkloadTypei,"a",@progbits
	.sectionflags	@""
	.align	4
.nv.constant2._Z19kernel_fixed_blocksPfiPi12WorkloadTypei:
        /*0000*/ 	.byte	0x50, 0x0e, 0x00, 0x00, 0xf0, 0x15, 0x00, 0x00, 0x80, 0x07, 0x00, 0x00, 0x80, 0x31, 0x00, 0x00
        /*0010*/ 	.byte	0x20, 0x23, 0x00, 0x00, 0xf0, 0x29, 0x00, 0x00, 0x80, 0x1c, 0x00, 0x00


//--------------------- .nv.constant2._Z17kernel_fixed_workPfiPi12WorkloadTypei --------------------------
	.section	.nv.constant2._Z17kernel_fixed_workPfiPi12WorkloadTypei,"a",@progbits
	.sectionflags	@""
	.align	4
.nv.constant2._Z17kernel_fixed_workPfiPi12WorkloadTypei:
        /*0000*/ 	.byte	0xf0, 0x0d, 0x00, 0x00, 0x40, 0x15, 0x00, 0x00, 0x60, 0x07, 0x00, 0x00, 0x80, 0x2f, 0x00, 0x00
        /*0010*/ 	.byte	0xc0, 0x21, 0x00, 0x00, 0x40, 0x28, 0x00, 0x00, 0x10, 0x1c, 0x00, 0x00, 0x80, 0x2f, 0x00, 0x00


//--------------------- .text._Z29kernel_cluster_launch_controlPfiPiS0_12WorkloadTypei --------------------------
	.section	.text._Z29kernel_cluster_launch_controlPfiPiS0_12WorkloadTypei,"ax",@progbits
	.align	128
        .global         _Z29kernel_cluster_launch_controlPfiPiS0_12WorkloadTypei
        .type           _Z29kernel_cluster_launch_controlPfiPiS0_12WorkloadTypei,@function
        .size           _Z29kernel_cluster_launch_controlPfiPiS0_12WorkloadTypei,(.L_x_249 - _Z29kernel_cluster_launch_controlPfiPiS0_12WorkloadTypei)
        .other          _Z29kernel_cluster_launch_controlPfiPiS0_12WorkloadTypei,@"STO_CUDA_ENTRY STV_DEFAULT"
_Z29kernel_cluster_launch_controlPfiPiS0_12WorkloadTypei:
.text._Z29kernel_cluster_launch_controlPfiPiS0_12WorkloadTypei:
[----:B------:R-:W0:Y:S01]  /*0000*/  LDC R1, c[0x0][0x37c] ;  /* 0x0000df00ff017b82 */ /* 0x000e220000000800 */
[----:B------:R-:W1:Y:S01]  /*0010*/  S2R R0, SR_TID.Y ;  /* 0x0000000000007919 */ /* 0x000e620000002200 */
[----:B------:R-:W2:Y:S01]  /*0020*/  LDCU UR8, c[0x0][0x360] ;  /* 0x00006c00ff0877ac */ /* 0x000ea20008000800 */
[----:B------:R-:W-:Y:S01]  /*0030*/  HFMA2 R9, -RZ, RZ, 1.875, 0 ;  /* 0x3f800000ff097431 */ /* 0x000fe200000001ff */
[----:B0-----:R-:W-:Y:S01]  /*0040*/  IADD3 R1, PT, PT, R1, -0x20, RZ ;  /* 0xffffffe001017810 */ /* 0x001fe20007ffe0ff */
[----:B------:R-:W1:Y:S01]  /*0050*/  S2R R3, SR_TID.Z ;  /* 0x0000000000037919 */ /* 0x000e620000002300 */
[----:B------:R-:W1:Y:S01]  /*0060*/  LDCU UR4, c[0x0][0x364] ;  /* 0x00006c80ff0477ac */ /* 0x000e620008000800 */
[----:B------:R-:W0:Y:S01]  /*0070*/  S2R R5, SR_TID.X ;  /* 0x0000000000057919 */ /* 0x000e220000002100 */
[----:B------:R-:W3:Y:S01]  /*0080*/  LDCU UR6, c[0x0][0x3a4] ;  /* 0x00007480ff0677ac */ /* 0x000ee20008000800 */
[----:B-1----:R-:W-:Y:S01]  /*0090*/  IMAD R0, R3, UR4, R0 ;  /* 0x0000000403007c24 */ /* 0x002fe2000f8e0200 */
[----:B------:R-:W-:-:S03]  /*00a0*/  UMOV UR4, 0x1 ;  /* 0x0000000100047882 */ /* 0x000fc60000000000 */
[----:B--2---:R-:W-:-:S05]  /*00b0*/  IMAD R0, R0, UR8, RZ ;  /* 0x0000000800007c24 */ /* 0x004fca000f8e02ff */
[----:B0-----:R-:W-:-:S13]  /*00c0*/  LOP3.LUT P0, R8, R0, RZ, R5, 0xfa, !PT ;  /* 0x000000ff00087212 */ /* 0x001fda000780fa05 */
[----:B------:R-:W0:Y:S01]  /*00d0*/  @!P0 S2R R3, SR_CgaCtaId ;  /* 0x0000000000038919 */ /* 0x000e220000008800 */
[----:B------:R-:W-:Y:S01]  /*00e0*/  @!P0 MOV R0, 0x400 ;  /* 0x0000040000008802 */ /* 0x000fe20000000f00 */
[----:B------:R-:W-:-:S04]  /*00f0*/  VOTEU.ALL UP0, P0 ;  /* 0x0000000000ff7886 */ /* 0x000fc80000000000 */
[----:B------:R-:W-:Y:S01]  /*0100*/  @!P0 VIADD R0, R0, 0x10 ;  /* 0x0000001000008836 */ /* 0x000fe20000000000 */
[----:B------:R-:W-:-:S04]  /*0110*/  @!UP0 UIADD3 UR4, UPT, UPT, -UR4, 0x100000, URZ ;  /* 0x0010000004048890 */ /* 0x000fc8000fffe1ff */
[----:B------:R-:W-:Y:S02]  /*0120*/  @!UP0 USHF.L.U32 UR5, UR4, 0xb, URZ ;  /* 0x0000000b04058899 */ /* 0x000fe400080006ff */
[----:B------:R-:W-:Y:S01]  /*0130*/  @!UP0 USHF.L.U32 UR4, UR4, 0x1, URZ ;  /* 0x0000000104048899 */ /* 0x000fe200080006ff */
[----:B------:R-:W-:Y:S01]  /*0140*/  VOTEU.ALL UP0, P0 ;  /* 0x0000000000ff7886 */ /* 0x000fe20000000000 */
[----:B0-----:R-:W-:-:S04]  /*0150*/  @!P0 LEA R0, R3, R0, 0x18 ;  /* 0x0000000003008211 */ /* 0x001fc800078ec0ff */
[----:B------:R-:W-:-:S13]  /*0160*/  @!P0 R2UR UR7, R0 ;  /* 0x00000000000782ca */ /* 0x000fda00000e0000 */
[----:B------:R0:W1:Y:S01]  /*0170*/  @!UP0 SYNCS.EXCH.64 URZ, [UR7], UR4 ;  /* 0x0000000407ff85b2 */ /* 0x0000620008000100 */
[----:B---3--:R-:W-:-:S09]  /*0180*/  UISETP.GE.AND UP0, UPT, UR6, 0x1, UPT ;  /* 0x000000010600788c */ /* 0x008fd2000bf06270 */
[----:B0-----:R-:W-:Y:S05]  /*0190*/  BRA.U !UP0, `(.L_x_0) ;  /* 0x00000005087c7547 */ /* 0x001fea000b800000 */
[----:B------:R-:W-:Y:S01]  /*01a0*/  UISETP.GE.U32.AND UP0, UPT, UR6, 0x4, UPT ;  /* 0x000000040600788c */ /* 0x000fe2000bf06070 */
[----:B------:R-:W-:Y:S01]  /*01b0*/  IMAD.MOV.U32 R9, RZ, RZ, 0x3f800000 ;  /* 0x3f800000ff097424 */ /* 0x000fe200078e00ff */
[----:B------:R-:W-:-:S07]  /*01c0*/  ULOP3.LUT UR7, UR6, 0x3, URZ, 0xc0, !UPT ;  /* 0x0000000306077892 */ /* 0x000fce000f8ec0ff */
[----:B------:R-:W-:Y:S05]  /*01d0*/  BRA.U !UP0, `(.L_x_1) ;  /* 0x0000000508107547 */ /* 0x000fea000b800000 */
[----:B------:R-:W-:Y:S01]  /*01e0*/  MOV R9, 0x3f800000 ;  /* 0x3f80000000097802 */ /* 0x000fe20000000f00 */
[----:B------:R-:W-:Y:S01]  /*01f0*/  ULOP3.LUT UR5, UR6, 0x7ffffffc, URZ, 0xc0, !UPT ;  /* 0x7ffffffc06057892 */ /* 0x000fe2000f8ec0ff */
[----:B------:R-:W-:-:S11]  /*0200*/  UMOV UR4, URZ ;  /* 0x000000ff00047c82 */ /* 0x000fd60008000000 */
.L_x_15:
[----:B------:R-:W-:Y:S01]  /*0210*/  FFMA R3, R9, R9, 0.0010000000474974513054 ;  /* 0x3a83126f09037423 */ /* 0x000fe20000000009 */
[----:B------:R-:W-:Y:S01]  /*0220*/  UIADD3 UR4, UPT, UPT, UR4, 0x4, URZ ;  /* 0x0000000404047890 */ /* 0x000fe2000fffe0ff */
[----:B------:R-:W-:Y:S02]  /*0230*/  BSSY.RECONVERGENT B0, `(.L_x_2) ;  /* 0x000000e000007945 */ /* 0x000fe40003800200 */
[----:B------:R-:W-:Y:S01]  /*0240*/  VIADD R0, R3, 0xf3000000 ;  /* 0xf300000003007836 */ /* 0x000fe20000000000 */
[----:B------:R0:W2:Y:S01]  /*0250*/  MUFU.RSQ R2, R3 ;  /* 0x0000000300027308 */ /* 0x0000a20000001400 */
[----:B------:R-:W-:-:S03]  /*0260*/  UISETP.NE.AND UP0, UPT, UR4, UR5, UPT ;  /* 0x000000050400728c */ /* 0x000fc6000bf05270 */
[----:B------:R-:W-:-:S13]  /*0270*/  ISETP.GT.U32.AND P0, PT, R0, 0x727fffff, PT ;  /* 0x727fffff0000780c */ /* 0x000fda0003f04070 */
[----:B0-2---:R-:W-:Y:S05]  /*0280*/  @!P0 BRA `(.L_x_3) ;  /* 0x0000000000108947 */ /* 0x005fea0003800000 */
[----:B------:R-:W-:Y:S02]  /*0290*/  MOV R0, R3 ;  /* 0x0000000300007202 */ /* 0x000fe40000000f00 */
[----:B------:R-:W-:-:S07]  /*02a0*/  MOV R16, 0x2c0 ;  /* 0x000002c000107802 */ /* 0x000fce0000000f00 */
[----:B-1----:R-:W-:Y:S05]  /*02b0*/  CALL.REL.NOINC `($__internal_0_$__cuda_sm20_sqrt_rn_f32_slowpath) ;  /* 0x0000003000947944 */ /* 0x002fea0003c00000 */
[----:B------:R-:W-:Y:S05]  /*02c0*/  BRA `(.L_x_4) ;  /* 0x0000000000107947 */ /* 0x000fea0003800000 */
.L_x_3:
[----:B------:R-:W-:Y:S01]  /*02d0*/  FMUL.FTZ R0, R3, R2 ;  /* 0x0000000203007220 */ /* 0x000fe20000410000 */
[----:B------:R-:W-:-:S03]  /*02e0*/  FMUL.FTZ R2, R2, 0.5 ;  /* 0x3f00000002027820 */ /* 0x000fc60000410000 */
[----:B------:R-:W-:-:S04]  /*02f0*/  FFMA R3, -R0, R0, R3 ;  /* 0x0000000000037223 */ /* 0x000fc80000000103 */
[----:B------:R-:W-:-:S07]  /*0300*/  FFMA R0, R3, R2, R0 ;  /* 0x0000000203007223 */ /* 0x000fce0000000000 */
.L_x_4:
[----:B------:R-:W-:Y:S05]  /*0310*/  BSYNC.RECONVERGENT B0 ;  /* 0x0000000000007941 */ /* 0x000fea0003800200 */
.L_x_2:
[----:B------:R-:W-:Y:S01]  /*0320*/  FFMA R3, R0, R0, 0.0010000000474974513054 ;  /* 0x3a83126f00037423 */ /* 0x000fe20000000000 */
[----:B------:R-:W-:Y:S03]  /*0330*/  BSSY.RECONVERGENT B0, `(.L_x_5) ;  /* 0x000000d000007945 */ /* 0x000fe60003800200 */
[----:B------:R-:W-:Y:S01]  /*0340*/  VIADD R0, R3, 0xf3000000 ;  /* 0xf300000003007836 */ /* 0x000fe20000000000 */
[----:B------:R0:W2:Y:S04]  /*0350*/  MUFU.RSQ R2, R3 ;  /* 0x0000000300027308 */ /* 0x0000a80000001400 */
[----:B------:R-:W-:-:S13]  /*0360*/  ISETP.GT.U32.AND P0, PT, R0, 0x727fffff, PT ;  /* 0x727fffff0000780c */ /* 0x000fda0003f04070 */
[----:B0-2---:R-:W-:Y:S05]  /*0370*/  @!P0 BRA `(.L_x_6) ;  /* 0x0000000000108947 */ /* 0x005fea0003800000 */
[----:B------:R-:W-:Y:S02]  /*0380*/  MOV R0, R3 ;  /* 0x0000000300007202 */ /* 0x000fe40000000f00 */
[----:B------:R-:W-:-:S07]  /*0390*/  MOV R16, 0x3b0 ;  /* 0x000003b000107802 */ /* 0x000fce0000000f00 */
[----:B-1----:R-:W-:Y:S05]  /*03a0*/  CALL.REL.NOINC `($__internal_0_$__cuda_sm20_sqrt_rn_f32_slowpath) ;  /* 0x0000003000587944 */ /* 0x002fea0003c00000 */
[----:B------:R-:W-:Y:S05]  /*03b0*/  BRA `(.L_x_7) ;  /* 0x0000000000107947 */ /* 0x000fea0003800000 */
.L_x_6:
[----:B------:R-:W-:Y:S01]  /*03c0*/  FMUL.FTZ R0, R3, R2 ;  /* 0x0000000203007220 */ /* 0x000fe20000410000 */
[----:B------:R-:W-:-:S03]  /*03d0*/  FMUL.FTZ R2, R2, 0.5 ;  /* 0x3f00000002027820 */ /* 0x000fc60000410000 */
[----:B------:R-:W-:-:S04]  /*03e0*/  FFMA R3, -R0, R0, R3 ;  /* 0x0000000000037223 */ /* 0x000fc80000000103 */
[----:B------:R-:W-:-:S07]  /*03f0*/  FFMA R0, R3, R2, R0 ;  /* 0x0000000203007223 */ /* 0x000fce0000000000 */
.L_x_7:
[----:B------:R-:W-:Y:S05]  /*0400*/  BSYNC.RECONVERGENT B0 ;  /* 0x0000000000007941 */ /* 0x000fea0003800200 */
.L_x_5:
        /* <DEDUP_REMOVED lines=10> */
.L_x_9:
[----:B------:R-:W-:Y:S01]  /*04b0*/  FMUL.FTZ R0, R3, R2 ;  /* 0x0000000203007220 */ /* 0x000fe20000410000 */
[----:B------:R-:W-:-:S03]  /*04c0*/  FMUL.FTZ R2, R2, 0.5 ;  /* 0x3f00000002027820 */ /* 0x000fc60000410000 */
[----:B------:R-:W-:-:S04]  /*04d0*/  FFMA R3, -R0, R0, R3 ;  /* 0x0000000000037223 */ /* 0x000fc80000000103 */
[----:B------:R-:W-:-:S07]  /*04e0*/  FFMA R0, R3, R2, R0 ;  /* 0x0000000203007223 */ /* 0x000fce0000000000 */
.L_x_10:
[----:B------:R-:W-:Y:S05]  /*04f0*/  BSYNC.RECONVERGENT B0 ;  /* 0x0000000000007941 */ /* 0x000fea0003800200 */
.L_x_8:
[----:B------:R-:W-:Y:S01]  /*0500*/  FFMA R0, R0, R0, 0.0010000000474974513054 ;  /* 0x3a83126f00007423 */ /* 0x000fe20000000000 */
[----:B------:R-:W-:Y:S03]  /*0510*/  BSSY.RECONVERGENT B0, `(.L_x_11) ;  /* 0x000000f000007945 */ /* 0x000fe60003800200 */
[----:B------:R-:W-:Y:S01]  /*0520*/  VIADD R2, R0, 0xf3000000 ;  /* 0xf300000000027836 */ /* 0x000fe20000000000 */
[----:B------:R0:W2:Y:S04]  /*0530*/  MUFU.RSQ R3, R0 ;  /* 0x0000000000037308 */ /* 0x0000a80000001400 */
[----:B------:R-:W-:-:S13]  /*0540*/  ISETP.GT.U32.AND P0, PT, R2, 0x727fffff, PT ;  /* 0x727fffff0200780c */ /* 0x000fda0003f04070 */
[----:B0-2---:R-:W-:Y:S05]  /*0550*/  @!P0 BRA `(.L_x_12) ;  /* 0x0000000000188947 */ /* 0x005fea0003800000 */
[----:B------:R-:W-:Y:S01]  /*0560*/  BSSY.RECONVERGENT B1, `(.L_x_13) ;  /* 0x0000003000017945 */ /* 0x000fe20003800200 */
[----:B------:R-:W-:-:S07]  /*0570*/  MOV R16, 0x590 ;  /* 0x0000059000107802 */ /* 0x000fce0000000f00 */
[----:B-1----:R-:W-:Y:S05]  /*0580*/  CALL.REL.NOINC `($__internal_0_$__cuda_sm20_sqrt_rn_f32_slowpath) ;  /* 0x0000002c00e07944 */ /* 0x002fea0003c00000 */
[----:B------:R-:W-:Y:S05]  /*0590*/  BSYNC.RECONVERGENT B1 ;  /* 0x0000000000017941 */ /* 0x000fea0003800200 */
.L_x_13:
[----:B------:R-:W-:Y:S01]  /*05a0*/  MOV R9, R0 ;  /* 0x0000000000097202 */ /* 0x000fe20000000f00 */
[----:B------:R-:W-:Y:S06]  /*05b0*/  BRA `(.L_x_14) ;  /* 0x0000000000107947 */ /* 0x000fec0003800000 */
.L_x_12:
[----:B------:R-:W-:Y:S01]  /*05c0*/  FMUL.FTZ R9, R0, R3 ;  /* 0x0000000300097220 */ /* 0x000fe20000410000 */
[----:B------:R-:W-:-:S03]  /*05d0*/  FMUL.FTZ R2, R3, 0.5 ;  /* 0x3f00000003027820 */ /* 0x000fc60000410000 */
[----:B------:R-:W-:-:S04]  /*05e0*/  FFMA R0, -R9, R9, R0 ;  /* 0x0000000909007223 */ /* 0x000fc80000000100 */
[----:B------:R-:W-:-:S07]  /*05f0*/  FFMA R9, R0, R2, R9 ;  /* 0x0000000200097223 */ /* 0x000fce0000000009 */
.L_x_14:
[----:B------:R-:W-:Y:S05]  /*0600*/  BSYNC.RECONVERGENT B0 ;  /* 0x0000000000007941 */ /* 0x000fea0003800200 */
.L_x_11:
[----:B------:R-:W-:Y:S05]  /*0610*/  BRA.U UP0, `(.L_x_15) ;  /* 0xfffffff900fc7547 */ /* 0x000fea000b83ffff */
.L_x_1:
[----:B------:R-:W-:-:S09]  /*0620*/  UISETP.NE.AND UP0, UPT, UR7, URZ, UPT ;  /* 0x000000ff0700728c */ /* 0x000fd2000bf05270 */
[----:B------:R-:W-:Y:S05]  /*0630*/  BRA.U !UP0, `(.L_x_0) ;  /* 0x0000000108547547 */ /* 0x000fea000b800000 */
[----:B------:R-:W-:-:S05]  /*0640*/  UMOV UR4, URZ ;  /* 0x000000ff00047c82 */ /* 0x000fca0008000000 */
.L_x_20:
        /* <DEDUP_REMOVED lines=8> */
[----:B------:R-:W-:Y:S01]  /*06d0*/  BSSY.RECONVERGENT B1, `(.L_x_18) ;  /* 0x0000003000017945 */ /* 0x000fe20003800200 */
[----:B------:R-:W-:-:S07]  /*06e0*/  MOV R16, 0x700 ;  /* 0x0000070000107802 */ /* 0x000fce0000000f00 */
[----:B-1----:R-:W-:Y:S05]  /*06f0*/  CALL.REL.NOINC `($__internal_0_$__cuda_sm20_sqrt_rn_f32_slowpath) ;  /* 0x0000002c00847944 */ /* 0x002fea0003c00000 */
[----:B------:R-:W-:Y:S05]  /*0700*/  BSYNC.RECONVERGENT B1 ;  /* 0x0000000000017941 */ /* 0x000fea0003800200 */
.L_x_18:
[----:B------:R-:W-:Y:S01]  /*0710*/  MOV R9, R0 ;  /* 0x0000000000097202 */ /* 0x000fe20000000f00 */
[----:B------:R-:W-:Y:S06]  /*0720*/  BRA `(.L_x_19) ;  /* 0x0000000000107947 */ /* 0x000fec0003800000 */
.L_x_17:
[----:B------:R-:W-:Y:S01]  /*0730*/  FMUL.FTZ R9, R0, R2 ;  /* 0x0000000200097220 */ /* 0x000fe20000410000 */
[----:B------:R-:W-:-:S03]  /*0740*/  FMUL.FTZ R2, R2, 0.5 ;  /* 0x3f00000002027820 */ /* 0x000fc60000410000 */
[----:B------:R-:W-:-:S04]  /*0750*/  FFMA R0, -R9, R9, R0 ;  /* 0x0000000909007223 */ /* 0x000fc80000000100 */
[----:B------:R-:W-:-:S07]  /*0760*/  FFMA R9, R0, R2, R9 ;  /* 0x0000000200097223 */ /* 0x000fce0000000009 */
.L_x_19:
[----:B------:R-:W-:Y:S05]  /*0770*/  BSYNC.RECONVERGENT B0 ;  /* 0x0000000000007941 */ /* 0x000fea0003800200 */
.L_x_16:
[----:B------:R-:W-:Y:S05]  /*0780*/  BRA.U UP0, `(.L_x_20) ;  /* 0xfffffffd00b07547 */ /* 0x000fea000b83ffff */
.L_x_0:
[----:B------:R-:W0:Y:S01]  /*0790*/  S2UR UR5, SR_CgaCtaId ;  /* 0x00000000000579c3 */ /* 0x000e220000008800 */
[----:B------:R-:W-:Y:S01]  /*07a0*/  UMOV UR4, 0x400 ;  /* 0x0000040000047882 */ /* 0x000fe20000000000 */
[----:B------:R-:W-:Y:S01]  /*07b0*/  IMAD.MOV.U32 R10, RZ, RZ, RZ ;  /* 0x000000ffff0a7224 */ /* 0x000fe200078e00ff */
[----:B------:R-:W-:Y:S01]  /*07c0*/  UIADD3 UR4, UPT, UPT, UR4, 0x10, URZ ;  /* 0x0000001004047890 */ /* 0x000fe2000fffe0ff */
[----:B------:R-:W2:Y:S04]  /*07d0*/  LDCU.64 UR10, c[0x0][0x358] ;  /* 0x00006b00ff0a77ac */ /* 0x000ea80008000a00 */
[----:B------:R-:W3:Y:S01]  /*07e0*/  S2UR UR6, SR_CTAID.X ;  /* 0x00000000000679c3 */ /* 0x000ee20000002500 */
[----:B0-----:R-:W-:-:S06]  /*07f0*/  ULEA UR4, UR5, UR4, 0x18 ;  /* 0x0000000405047291 */ /* 0x001fcc000f8ec0ff */
[----:B------:R-:W-:Y:S01]  /*0800*/  IMAD.U32 R11, RZ, RZ, UR4 ;  /* 0x00000004ff0b7e24 */ /* 0x000fe2000f8e00ff */
[----:B--23--:R-:W-:-:S07]  /*0810*/  MOV R12, UR6 ;  /* 0x00000006000c7c02 */ /* 0x00cfce0008000f00 */
.L_x_74:
[----:B------:R-:W-:Y:S01]  /*0820*/  ISETP.NE.AND P0, PT, R8, RZ, PT ;  /* 0x000000ff0800720c */ /* 0x000fe20003f05270 */
[----:B------:R-:W-:Y:S05]  /*0830*/  YIELD ;  /* 0x0000000000007946 */ /* 0x000fea0003800000 */
[----:B------:R-:W-:Y:S05]  /*0840*/  WARPSYNC.ALL ;  /* 0x0000000000007948 */ /* 0x000fea0003800000 */
[----:B-12---:R-:W-:Y:S06]  /*0850*/  BAR.SYNC.DEFER_BLOCKING 0x0 ;  /* 0x0000000000007b1d */ /* 0x006fec0000010000 */
[----:B------:R-:W-:Y:S04]  /*0860*/  BSSY B0, `(.L_x_21) ;  /* 0x0000017000007945 */ /* 0x000fe80003800000 */
[----:B0----5:R-:W-:Y:S05]  /*0870*/  @P0 BRA `(.L_x_22) ;  /* 0x0000000000540947 */ /* 0x021fea0003800000 */
[----:B------:R-:W-:Y:S01]  /*0880*/  VOTE.ANY R0, PT, PT ;  /* 0x0000000000007806 */ /* 0x000fe200038e0100 */
[----:B012345:R-:W-:Y:S01]  /*0890*/  NOP ;  /* 0x0000000000007918 */ /* 0x03ffe20000000000 */
[----:B------:R-:W-:Y:S02]  /*08a0*/  PLOP3.LUT P1, PT, PT, PT, PT, 0x8, 0x80 ;  /* 0x000000000080781c */ /* 0x000fe40003f2e170 */
[----:B------:R-:W-:Y:S05]  /*08b0*/  WARPSYNC R0 ;  /* 0x0000000000007348 */ /* 0x000fea0003800000 */
[----:B------:R-:W-:-:S13]  /*08c0*/  ELECT P0, URZ, PT ;  /* 0x0000000000ff782f */ /* 0x000fda0003800000 */
[----:B------:R-:W-:-:S05]  /*08d0*/  VOTEU.ANY UP0, P0 ;  /* 0x0000000000ff7886 */ /* 0x000fca0000000100 */
[----:B------:R-:W0:Y:S01]  /*08e0*/  @UP0 S2UR UR5, SR_CgaCtaId ;  /* 0x00000000000509c3 */ /* 0x000e220000008800 */
[----:B------:R-:W-:Y:S02]  /*08f0*/  @UP0 UMOV UR4, 0x400 ;  /* 0x0000040000040882 */ /* 0x000fe40000000000 */
[----:B------:R-:W-:-:S04]  /*0900*/  @UP0 UIADD3 UR6, UPT, UPT, UR4, 0x10, URZ ;  /* 0x0000001004060890 */ /* 0x000fc8000fffe0ff */
[----:B0-----:R-:W-:Y:S02]  /*0910*/  @UP0 ULEA UR6, UR5, UR6, 0x18 ;  /* 0x0000000605060291 */ /* 0x001fe4000f8ec0ff */
[----:B------:R-:W-:Y:S01]  /*0920*/  @UP0 ULEA UR4, UR5, UR4, 0x18 ;  /* 0x0000000405040291 */ /* 0x000fe2000f8ec0ff */
[----:B------:R-:W-:-:S03]  /*0930*/  VOTEU.ANY UP0, P0 ;  /* 0x0000000000ff7886 */ /* 0x000fc60000000100 */
[----:B------:R-:W-:-:S08]  /*0940*/  @P0 MOV R11, UR6 ;  /* 0x00000006000b0c02 */ /* 0x000fd00008000f00 */
.L_x_23:
[----:B------:R-:W-:-:S13]  /*0950*/  @P0 ELECT P1, URZ, PT ;  /* 0x0000000000ff082f */ /* 0x000fda0003820000 */
[----:B------:R-:W-:Y:S02]  /*0960*/  @P1 R2UR.BROADCAST UR5, R11 ;  /* 0x000000000b0512ca */ /* 0x000fe400008e0000 */
[----:B------:R-:W-:-:S11]  /*0970*/  @P1 PLOP3.LUT P0, PT, P1, PT, PT, 0x8, 0x80 ;  /* 0x000000000080181c */ /* 0x000fd60000f0e170 */
[----:B------:R-:W-:Y:S06]  /*0980*/  @UP0 UGETNEXTWORKID.SELFCAST [UR4], [UR5] ;  /* 0x00000000040003ca */ /* 0x000fec0008000000 */
[----:B------:R-:W-:Y:S01]  /*0990*/  PLOP3.LUT P1, PT, PT, PT, PT, 0x8, 0x80 ;  /* 0x000000000080781c */ /* 0x000fe20003f2e170 */
[----:B------:R-:W-:-:S12]  /*09a0*/  @P0 BRA.U.ANY `(.L_x_23) ;  /* 0xfffffffd00e80947 */ /* 0x000fd8000393ffff */
[----:B------:R-:W-:-:S04]  /*09b0*/  IMAD.MOV.U32 R0, RZ, RZ, 0x10 ;  /* 0x00000010ff007424 */ /* 0x000fc800078e00ff */
[----:B------:R0:W-:Y:S03]  /*09c0*/  SYNCS.ARRIVE.TRANS64 RZ, [R11+URZ], R0 ;  /* 0x000000000bff79a7 */ /* 0x0001e600080000ff */
.L_x_22:
[----:B------:R-:W-:Y:S05]  /*09d0*/  BSYNC B0 ;  /* 0x0000000000007941 */ /* 0x000fea0003800000 */
.L_x_21:
[----:B------:R-:W1:Y:S01]  /*09e0*/  LDCU UR4, c[0x0][0x388] ;  /* 0x00007100ff0477ac */ /* 0x000e620008000800 */
[----:B------:R-:W-:Y:S01]  /*09f0*/  IMAD R15, R12, UR8, R5 ;  /* 0x000000080c0f7c24 */ /* 0x000fe2000f8e0205 */
[----:B------:R-:W-:Y:S04]  /*0a00*/  BSSY.RECONVERGENT B0, `(.L_x_24) ;  /* 0x0000290000007945 */ /* 0x000fe80003800200 */
[----:B-1----:R-:W-:-:S13]  /*0a10*/  ISETP.GE.AND P0, PT, R15, UR4, PT ;  /* 0x000000040f007c0c */ /* 0x002fda000bf06270 */
[----:B------:R-:W-:Y:S05]  /*0a20*/  @P0 BRA `(.L_x_25) ;  /* 0x0000002800340947 */ /* 0x000fea0003800000 */
[----:B0-----:R-:W0:Y:S02]  /*0a30*/  LDC R0, c[0x0][0x3a0] ;  /* 0x0000e800ff007b82 */ /* 0x001e240000000800 */
[----:B0-----:R-:W-:-:S13]  /*0a40*/  ISETP.GT.AND P0, PT, R0, 0x2, PT ;  /* 0x000000020000780c */ /* 0x001fda0003f04270 */
[----:B------:R-:W-:Y:S05]  /*0a50*/  @P0 BRA `(.L_x_26) ;  /* 0x00000014000c0947 */ /* 0x000fea0003800000 */
[----:B------:R-:W-:-:S04]  /*0a60*/  VIMNMX.U32 R0, PT, PT, R0, 0x3, PT ;  /* 0x0000000300007848 */ /* 0x000fc80003fe0000 */
[----:B------:R-:W-:-:S04]  /*0a70*/  SHF.L.U32 R0, R0, 0x2, RZ ;  /* 0x0000000200007819 */ /* 0x000fc800000006ff */
[----:B------:R-:W0:Y:S02]  /*0a80*/  LDC R2, c[0x2][R0] ;  /* 0x0080000000027b82 */ /* 0x000e240000000800 */
[----:B0-----:R-:W-:-:S04]  /*0a90*/  SHF.R.S32.HI R3, RZ, 0x1f, R2 ;  /* 0x0000001fff037819 */ /* 0x001fc80000011402 */
.L_x_220:
[----:B------:R-:W-:Y:S05]  /*0aa0*/  BRX R2 -0xab0                                                                  (*"BRANCH_TARGETS .L_x_221,.L_x_222,.L_x_223,.L_x_25"*) ;  /* 0xfffffff402547949 */ /* 0x000fea000383ffff */
.L_x_223:
[----:B------:R-:W0:Y:S02]  /*0ab0*/  LDC.64 R2, c[0x0][0x380] ;  /* 0x0000e000ff027b82 */ /* 0x000e240000000a00 */
[----:B0-----:R-:W-:-:S05]  /*0ac0*/  IMAD.WIDE R2, R15, 0x4, R2 ;  /* 0x000000040f027825 */ /* 0x001fca00078e0202 */
[----:B------:R0:W5:Y:S01]  /*0ad0*/  LDG.E R6, desc[UR10][R2.64] ;  /* 0x0000000a02067981 */ /* 0x000162000c1e1900 */
[----:B------:R-:W-:Y:S01]  /*0ae0*/  SHF.R.S32.HI R0, RZ, 0x1f, R15 ;  /* 0x0000001fff007819 */ /* 0x000fe2000001140f */
[----:B------:R-:W-:Y:S01]  /*0af0*/  HFMA2 R7, -RZ, RZ, 0, 3.814697265625e-06 ;  /* 0x00000040ff077431 */ /* 0x000fe200000001ff */
[----:B------:R-:W-:Y:S01]  /*0b00*/  BSSY.RECONVERGENT B1, `(.L_x_27) ;  /* 0x0000061000017945 */ /* 0x000fe20003800200 */
[----:B------:R-:W-:Y:S01]  /*0b10*/  IMAD.MOV.U32 R4, RZ, RZ, RZ ;  /* 0x000000ffff047224 */ /* 0x000fe200078e00ff */
[----:B------:R-:W-:-:S04]  /*0b20*/  LEA.HI R0, R0, R15, RZ, 0x4 ;  /* 0x0000000f00007211 */ /* 0x000fc800078f20ff */
[----:B------:R-:W-:-:S05]  /*0b30*/  LOP3.LUT R0, R0, 0xfffffff0, RZ, 0xc0, !PT ;  /* 0xfffffff000007812 */ /* 0x000fca00078ec0ff */
[----:B------:R-:W-:-:S05]  /*0b40*/  IMAD.IADD R0, R15, 0x1, -R0 ;  /* 0x000000010f007824 */ /* 0x000fca00078e0a00 */
[C---:B------:R-:W-:Y:S02]  /*0b50*/  ISETP.GE.AND P1, PT, R0.reuse, 0x6, PT ;  /* 0x000000060000780c */ /* 0x040fe40003f26270 */
[----:B------:R-:W-:Y:S02]  /*0b60*/  ISETP.GE.AND P0, PT, R0, 0x2, PT ;  /* 0x000000020000780c */ /* 0x000fe40003f06270 */
[----:B------:R-:W-:-:S04]  /*0b70*/  SEL R7, R7, 0x20, !P1 ;  /* 0x0000002007077807 */ /* 0x000fc80004800000 */
[----:B0-----:R-:W-:-:S07]  /*0b80*/  SEL R7, R7, 0x80, P0 ;  /* 0x0000008007077807 */ /* 0x001fce0000000000 */
.L_x_28:
[----:B------:R-:W-:Y:S02]  /*0b90*/  I2FP.F32.U32 R0, R4 ;  /* 0x0000000400007245 */ /* 0x000fe40000201000 */
[----:B------:R-:W-:-:S03]  /*0ba0*/  MOV R12, 0x3c80f082 ;  /* 0x3c80f082000c7802 */ /* 0x000fc60000000f00 */
[----:B------:R-:W-:-:S04]  /*0bb0*/  FMUL R11, R0, 0.0010000000474974513054 ;  /* 0x3a83126f000b7820 */ /* 0x000fc80000400000 */
[----:B-----5:R-:W-:Y:S01]  /*0bc0*/  FFMA R13, R6, R9, R11 ;  /* 0x00000009060d7223 */ /* 0x020fe2000000000b */
[----:B------:R-:W-:-:S03]  /*0bd0*/  IMAD.MOV.U32 R11, RZ, RZ, 0x3f800000 ;  /* 0x3f800000ff0b7424 */ /* 0x000fc600078e00ff */
[C---:B------:R-:W-:Y:S01]  /*0be0*/  FMUL R0, |R13|.reuse, 2.8853900432586669922 ;  /* 0x4038aa3b0d007820 */ /* 0x040fe20000400200 */
[C---:B------:R-:W-:Y:S01]  /*0bf0*/  FMUL R17, R13.reuse, R13 ;  /* 0x0000000d0d117220 */ /* 0x040fe20000400000 */
[C---:B------:R-:W-:Y:S02]  /*0c00*/  FSETP.GE.AND P1, PT, |R13|.reuse, 0.60000002384185791016, PT ;  /* 0x3f19999a0d00780b */ /* 0x040fe40003f26200 */
[----:B------:R-:W-:Y:S01]  /*0c10*/  FSETP.GE.AND P0, PT, |R13|, 9.010913848876953125, PT ;  /* 0x41102cb40d00780b */ /* 0x000fe20003f06200 */
[C---:B------:R-:W-:Y:S01]  /*0c20*/  FFMA R16, R17.reuse, R12, -0.052303962409496307373 ;  /* 0xbd563cae11107423 */ /* 0x040fe2000000000c */
[----:B------:R-:W0:Y:S03]  /*0c30*/  MUFU.EX2 R0, R0 ;  /* 0x0000000000007308 */ /* 0x000e260000000800 */
[----:B------:R-:W-:Y:S01]  /*0c40*/  FFMA R18, R17, R16, 0.1331529766321182251 ;  /* 0x3e08594111127423 */ /* 0x000fe20000000010 */
[----:B0-----:R-:W-:-:S03]  /*0c50*/  FADD R14, R0, 1 ;  /* 0x3f800000000e7421 */ /* 0x001fc60000000000 */
[----:B------:R-:W-:-:S04]  /*0c60*/  FFMA R0, R17, R18, -0.33332768082618713379 ;  /* 0xbeaaa9ed11007423 */ /* 0x000fc80000000012 */
[----:B------:R-:W-:Y:S01]  /*0c70*/  FFMA R0, R17, R0, RZ ;  /* 0x0000000011007223 */ /* 0x000fe200000000ff */
[----:B------:R-:W0:Y:S02]  /*0c80*/  MUFU.RCP R14, R14 ;  /* 0x0000000e000e7308 */ /* 0x000e240000001000 */
[----:B0-----:R-:W-:Y:S01]  /*0c90*/  FFMA R15, R14, -2, R11 ;  /* 0xc00000000e0f7823 */ /* 0x001fe2000000000b */
[----:B------:R-:W-:-:S04]  /*0ca0*/  IADD3 R14, PT, PT, R4, 0x1, RZ ;  /* 0x00000001040e7810 */ /* 0x000fc80007ffe0ff */
[----:B------:R-:W-:Y:S02]  /*0cb0*/  FSEL R16, R15, 1, !P0 ;  /* 0x3f8000000f107808 */ /* 0x000fe40004000000 */
[----:B------:R-:W-:Y:S02]  /*0cc0*/  I2FP.F32.U32 R14, R14 ;  /* 0x0000000e000e7245 */ /* 0x000fe40000201000 */
[--C-:B------:R-:W-:Y:S01]  /*0cd0*/  LOP3.LUT R16, R16, 0x80000000, R13.reuse, 0xb8, !PT ;  /* 0x8000000010107812 */ /* 0x100fe200078eb80d */
[----:B------:R-:W-:Y:S02]  /*0ce0*/  @!P1 FFMA R16, R13, R0, R13 ;  /* 0x000000000d109223 */ /* 0x000fe4000000000d */
[----:B------:R-:W-:Y:S02]  /*0cf0*/  FMUL R15, R14, 0.0010000000474974513054 ;  /* 0x3a83126f0e0f7820 */ /* 0x000fe40000400000 */
[----:B------:R-:W-:-:S04]  /*0d00*/  FMUL R13, R16, 0.0099999997764825820923 ;  /* 0x3c23d70a100d7820 */ /* 0x000fc80000400000 */
[----:B------:R-:W-:-:S04]  /*0d10*/  FFMA R6, R6, 0.99000000953674316406, R13 ;  /* 0x3f7d70a406067823 */ /* 0x000fc8000000000d */
[----:B------:R-:W-:-:S04]  /*0d20*/  FFMA R15, R6, R9, R15 ;  /* 0x00000009060f7223 */ /* 0x000fc8000000000f */
[C---:B------:R-:W-:Y:S01]  /*0d30*/  FMUL R13, |R15|.reuse, 2.8853900432586669922 ;  /* 0x4038aa3b0f0d7820 */ /* 0x040fe20000400200 */
[C---:B------:R-:W-:Y:S01]  /*0d40*/  FMUL R17, R15.reuse, R15 ;  /* 0x0000000f0f117220 */ /* 0x040fe20000400000 */
[C---:B------:R-:W-:Y:S02]  /*0d50*/  FSETP.GE.AND P0, PT, |R15|.reuse, 9.010913848876953125, PT ;  /* 0x41102cb40f00780b */ /* 0x040fe40003f06200 */
[----:B------:R-:W-:Y:S01]  /*0d60*/  FSETP.GE.AND P1, PT, |R15|, 0.60000002384185791016, PT ;  /* 0x3f19999a0f00780b */ /* 0x000fe20003f26200 */
[C---:B------:R-:W-:Y:S01]  /*0d70*/  FFMA R16, R17.reuse, R12, -0.052303962409496307373 ;  /* 0xbd563cae11107423 */ /* 0x040fe2000000000c */
[----:B------:R-:W0:Y:S03]  /*0d80*/  MUFU.EX2 R13, R13 ;  /* 0x0000000d000d7308 */ /* 0x000e260000000800 */
[----:B------:R-:W-:Y:S01]  /*0d90*/  FFMA R18, R17, R16, 0.1331529766321182251 ;  /* 0x3e08594111127423 */ /* 0x000fe20000000010 */
[----:B0-----:R-:W-:Y:S01]  /*0da0*/  FADD R14, R13, 1 ;  /* 0x3f8000000d0e7421 */ /* 0x001fe20000000000 */
[----:B------:R-:W-:-:S05]  /*0db0*/  VIADD R13, R4, 0x2 ;  /* 0x00000002040d7836 */ /* 0x000fca0000000000 */
[----:B------:R-:W0:Y:S02]  /*0dc0*/  MUFU.RCP R14, R14 ;  /* 0x0000000e000e7308 */ /* 0x000e240000001000 */
[----:B0-----:R-:W-:-:S05]  /*0dd0*/  FFMA R0, R14, -2, R11 ;  /* 0xc00000000e007823 */ /* 0x001fca000000000b */
[----:B------:R-:W-:Y:S01]  /*0de0*/  FSEL R16, R0, 1, !P0 ;  /* 0x3f80000000107808 */ /* 0x000fe20004000000 */
[----:B------:R-:W-:-:S03]  /*0df0*/  FFMA R0, R17, R18, -0.33332768082618713379 ;  /* 0xbeaaa9ed11007423 */ /* 0x000fc60000000012 */
[----:B------:R-:W-:Y:S01]  /*0e00*/  LOP3.LUT R16, R16, 0x80000000, R15, 0xb8, !PT ;  /* 0x8000000010107812 */ /* 0x000fe200078eb80f */
[----:B------:R-:W-:-:S04]  /*0e10*/  FFMA R0, R17, R0, RZ ;  /* 0x0000000011007223 */ /* 0x000fc800000000ff */
[----:B------:R-:W-:Y:S01]  /*0e20*/  @!P1 FFMA R16, R15, R0, R15 ;  /* 0x000000000f109223 */ /* 0x000fe2000000000f */
[----:B------:R-:W-:-:S03]  /*0e30*/  I2FP.F32.U32 R0, R13 ;  /* 0x0000000d00007245 */ /* 0x000fc60000201000 */
[----:B------:R-:W-:Y:S02]  /*0e40*/  FMUL R13, R16, 0.0099999997764825820923 ;  /* 0x3c23d70a100d7820 */ /* 0x000fe40000400000 */
[----:B------:R-:W-:Y:S02]  /*0e50*/  FMUL R15, R0, 0.0010000000474974513054 ;  /* 0x3a83126f000f7820 */ /* 0x000fe40000400000 */
        /* <DEDUP_REMOVED lines=10> */
[C---:B------:R-:W-:Y:S01]  /*0f00*/  IADD3 R13, PT, PT, R4.reuse, 0x3, RZ ;  /* 0x00000003040d7810 */ /* 0x040fe20007ffe0ff */
[----:B------:R-:W-:-:S04]  /*0f10*/  VIADD R4, R4, 0x4 ;  /* 0x0000000404047836 */ /* 0x000fc80000000000 */
        /* <DEDUP_REMOVED lines=14> */
[C---:B------:R-:W-:Y:S02]  /*1000*/  FSETP.GE.AND P1, PT, |R15|.reuse, 0.60000002384185791016, PT ;  /* 0x3f19999a0f00780b */ /* 0x040fe40003f26200 */
[----:B------:R-:W-:Y:S01]  /*1010*/  FSETP.GE.AND P0, PT, |R15|, 9.010913848876953125, PT ;  /* 0x41102cb40f00780b */ /* 0x000fe20003f06200 */
[C---:B------:R-:W-:Y:S01]  /*1020*/  FFMA R12, R17.reuse, R12, -0.052303962409496307373 ;  /* 0xbd563cae110c7423 */ /* 0x040fe2000000000c */
[----:B------:R-:W0:Y:S03]  /*1030*/  MUFU.EX2 R13, R13 ;  /* 0x0000000d000d7308 */ /* 0x000e260000000800 */
[----:B------:R-:W-:-:S04]  /*1040*/  FFMA R0, R17, R12, 0.1331529766321182251 ;  /* 0x3e08594111007423 */ /* 0x000fc8000000000c */
[----:B------:R-:W-:-:S04]  /*1050*/  FFMA R0, R17, R0, -0.33332768082618713379 ;  /* 0xbeaaa9ed11007423 */ /* 0x000fc80000000000 */
[----:B------:R-:W-:Y:S01]  /*1060*/  FFMA R0, R17, R0, RZ ;  /* 0x0000000011007223 */ /* 0x000fe200000000ff */
[----:B0-----:R-:W-:-:S06]  /*1070*/  FADD R14, R13, 1 ;  /* 0x3f8000000d0e7421 */ /* 0x001fcc0000000000 */
[----:B------:R-:W0:Y:S02]  /*1080*/  MUFU.RCP R14, R14 ;  /* 0x0000000e000e7308 */ /* 0x000e240000001000 */
[----:B0-----:R-:W-:-:S05]  /*1090*/  FFMA R11, R14, -2, R11 ;  /* 0xc00000000e0b7823 */ /* 0x001fca000000000b */
[----:B------:R-:W-:Y:S02]  /*10a0*/  FSEL R12, R11, 1, !P0 ;  /* 0x3f8000000b0c7808 */ /* 0x000fe40004000000 */
[----:B------:R-:W-:Y:S02]  /*10b0*/  ISETP.NE.AND P0, PT, R4, R7, PT ;  /* 0x000000070400720c */ /* 0x000fe40003f05270 */
[--C-:B------:R-:W-:Y:S01]  /*10c0*/  LOP3.LUT R12, R12, 0x80000000, R15.reuse, 0xb8, !PT ;  /* 0x800000000c0c7812 */ /* 0x100fe200078eb80f */
[----:B------:R-:W-:-:S04]  /*10d0*/  @!P1 FFMA R12, R15, R0, R15 ;  /* 0x000000000f0c9223 */ /* 0x000fc8000000000f */
[----:B------:R-:W-:-:S04]  /*10e0*/  FMUL R11, R12, 0.0099999997764825820923 ;  /* 0x3c23d70a0c0b7820 */ /* 0x000fc80000400000 */
[----:B------:R-:W-:Y:S02]  /*10f0*/  FFMA R6, R6, 0.99000000953674316406, R11 ;  /* 0x3f7d70a406067823 */ /* 0x000fe4000000000b */
[----:B------:R-:W-:Y:S05]  /*1100*/  @P0 BRA `(.L_x_28) ;  /* 0xfffffff800a00947 */ /* 0x000fea000383ffff */
[----:B------:R-:W-:Y:S05]  /*1110*/  BSYNC.RECONVERGENT B1 ;  /* 0x0000000000017941 */ /* 0x000fea0003800200 */
.L_x_27:
[----:B------:R0:W-:Y:S01]  /*1120*/  STG.E desc[UR10][R2.64], R6 ;  /* 0x0000000602007986 */ /* 0x0001e2000c10190a */
[----:B------:R-:W-:Y:S05]  /*1130*/  BRA `(.L_x_25) ;  /* 0x0000002000707947 */ /* 0x000fea0003800000 */
.L_x_221:
[----:B------:R-:W0:Y:S02]  /*1140*/  LDC.64 R6, c[0x0][0x380] ;  /* 0x0000e000ff067b82 */ /* 0x000e240000000a00 */
[----:B0-----:R-:W-:-:S05]  /*1150*/  IMAD.WIDE R6, R15, 0x4, R6 ;  /* 0x000000040f067825 */ /* 0x001fca00078e0206 */
[----:B------:R0:W5:Y:S01]  /*1160*/  LDG.E R11, desc[UR10][R6.64] ;  /* 0x0000000a060b7981 */ /* 0x000162000c1e1900 */
[----:B------:R-:W-:Y:S01]  /*1170*/  LOP3.LUT P0, RZ, R15, 0xf, RZ, 0xc0, !PT ;  /* 0x0000000f0fff7812 */ /* 0x000fe2000780c0ff */
[----:B------:R-:W-:Y:S01]  /*1180*/  BSSY.RECONVERGENT B1, `(.L_x_29) ;  /* 0x0000008000017945 */ /* 0x000fe20003800200 */
[----:B------:R-:W-:-:S11]  /*1190*/  MOV R13, 0x200 ;  /* 0x00000200000d7802 */ /* 0x000fd60000000f00 */
[----:B0-----:R-:W-:Y:S05]  /*11a0*/  @!P0 BRA `(.L_x_30) ;  /* 0x0000000000148947 */ /* 0x001fea0003800000 */
[----:B------:R-:W-:Y:S01]  /*11b0*/  LOP3.LUT P0, RZ, R15, 0x7, RZ, 0xc0, !PT ;  /* 0x000000070fff7812 */ /* 0x000fe2000780c0ff */
[----:B------:R-:W-:-:S12]  /*11c0*/  IMAD.MOV.U32 R13, RZ, RZ, 0x100 ;  /* 0x00000100ff0d7424 */ /* 0x000fd800078e00ff */
[----:B------:R-:W-:Y:S02]  /*11d0*/  @P0 LOP3.LUT P1, RZ, R15, 0x3, RZ, 0xc0, !PT ;  /* 0x000000030fff0812 */ /* 0x000fe4000782c0ff */
[----:B------:R-:W-:-:S04]  /*11e0*/  @P0 MOV R0, 0x80 ;  /* 0x0000008000000802 */ /* 0x000fc80000000f00 */
[----:B------:R-:W-:-:S07]  /*11f0*/  @P0 SEL R13, R0, 0x40, !P1 ;  /* 0x00000040000d0807 */ /* 0x000fce0004800000 */
.L_x_30:
[----:B------:R-:W-:Y:S05]  /*1200*/  BSYNC.RECONVERGENT B1 ;  /* 0x0000000000017941 */ /* 0x000fea0003800200 */
.L_x_29:
[----:B------:R-:W-:Y:S01]  /*1210*/  BSSY.RECONVERGENT B1, `(.L_x_31) ;  /* 0x0000063000017945 */ /* 0x000fe20003800200 */
[----:B------:R-:W-:-:S07]  /*1220*/  IMAD.MOV.U32 R16, RZ, RZ, RZ ;  /* 0x000000ffff107224 */ /* 0x000fce00078e00ff */
.L_x_36:
[----:B------:R-:W-:Y:S01]  /*1230*/  I2FP.F32.U32 R0, R16 ;  /* 0x0000001000007245 */ /* 0x000fe20000201000 */
[----:B------:R-:W-:Y:S03]  /*1240*/  BSSY.RECONVERGENT B2, `(.L_x_32) ;  /* 0x0000038000027945 */ /* 0x000fe60003800200 */
[C---:B------:R-:W-:Y:S01]  /*1250*/  FSETP.GE.AND P0, PT, |R0|.reuse, 105615, PT ;  /* 0x47ce47800000780b */ /* 0x040fe20003f06200 */
[----:B------:R-:W-:-:S06]  /*1260*/  FMUL R2, R0, 0.63661974668502807617 ;  /* 0x3f22f98300027820 */ /* 0x000fcc0000400000 */
[----:B------:R-:W0:Y:S02]  /*1270*/  F2I.NTZ R2, R2 ;  /* 0x0000000200027305 */ /* 0x000e240000203100 */
[----:B0-----:R-:W-:-:S05]  /*1280*/  I2FP.F32.S32 R3, R2 ;  /* 0x0000000200037245 */ /* 0x001fca0000201400 */
[----:B------:R-:W-:-:S04]  /*1290*/  FFMA R4, R3, -1.5707962512969970703, R0 ;  /* 0xbfc90fda03047823 */ /* 0x000fc80000000000 */
[----:B------:R-:W-:-:S04]  /*12a0*/  FFMA R4, R3, -7.5497894158615963534e-08, R4 ;  /* 0xb3a2216803047823 */ /* 0x000fc80000000004 */
[----:B------:R-:W-:Y:S01]  /*12b0*/  FFMA R3, R3, -5.3903029534742383927e-15, R4 ;  /* 0xa7c234c503037823 */ /* 0x000fe20000000004 */
[----:B------:R-:W-:Y:S06]  /*12c0*/  @!P0 BRA `(.L_x_33) ;  /* 0x0000000000bc8947 */ /* 0x000fec0003800000 */
[----:B------:R-:W-:-:S13]  /*12d0*/  FSETP.NEU.AND P0, PT, |R0|, +INF , PT ;  /* 0x7f8000000000780b */ /* 0x000fda0003f0d200 */
[----:B------:R-:W-:Y:S01]  /*12e0*/  @!P0 FMUL R3, RZ, R0 ;  /* 0x00000000ff038220 */ /* 0x000fe20000400000 */
[----:B------:R-:W-:Y:S01]  /*12f0*/  @!P0 MOV R2, RZ ;  /* 0x000000ff00028202 */ /* 0x000fe20000000f00 */
[----:B------:R-:W-:Y:S06]  /*1300*/  @!P0 BRA `(.L_x_33) ;  /* 0x0000000000ac8947 */ /* 0x000fec0003800000 */
[----:B------:R-:W0:Y:S01]  /*1310*/  LDC.64 R2, c[0x4][RZ] ;  /* 0x01000000ff027b82 */ /* 0x000e220000000a00 */
[----:B------:R-:W-:Y:S02]  /*1320*/  IMAD.SHL.U32 R4, R0, 0x100, RZ ;  /* 0x0000010000047824 */ /* 0x000fe400078e00ff */
[----:B------:R-:W-:Y:S01]  /*1330*/  HFMA2 R12, -RZ, RZ, 0, 0 ;  /* 0x00000000ff0c7431 */ /* 0x000fe200000001ff */
[----:B------:R-:W-:Y:S01]  /*1340*/  BSSY.RECONVERGENT B3, `(.L_x_34) ;  /* 0x000000e000037945 */ /* 0x000fe20003800200 */
[----:B------:R-:W-:Y:S01]  /*1350*/  IMAD.MOV.U32 R23, RZ, RZ, RZ ;  /* 0x000000ffff177224 */ /* 0x000fe200078e00ff */
[----:B------:R-:W-:Y:S02]  /*1360*/  MOV R17, RZ ;  /* 0x000000ff00117202 */ /* 0x000fe40000000f00 */
[----:B------:R-:W-:-:S07]  /*1370*/  LOP3.LUT R25, R4, 0x80000000, RZ, 0xfc, !PT ;  /* 0x8000000004197812 */ /* 0x000fce00078efcff */
.L_x_35:
[----:B0-----:R-:W-:-:S05]  /*1380*/  IMAD.WIDE.U32 R18, R17, 0x4, R2 ;  /* 0x0000000411127825 */ /* 0x001fca00078e0002 */
[----:B------:R-:W2:Y:S01]  /*1390*/  LDG.E.CONSTANT R14, desc[UR10][R18.64] ;  /* 0x0000000a120e7981 */ /* 0x000ea2000c1e9900 */
[C---:B-1----:R-:W-:Y:S01]  /*13a0*/  IMAD R4, R17.reuse, 0x4, R1 ;  /* 0x0000000411047824 */ /* 0x042fe200078e0201 */
[----:B------:R-:W-:-:S04]  /*13b0*/  IADD3 R17, PT, PT, R17, 0x1, RZ ;  /* 0x0000000111117810 */ /* 0x000fc80007ffe0ff */
[----:B------:R-:W-:Y:S01]  /*13c0*/  ISETP.NE.AND P0, PT, R17, 0x6, PT ;  /* 0x000000061100780c */ /* 0x000fe20003f05270 */
[----:B--2---:R-:W-:-:S03]  /*13d0*/  IMAD.WIDE.U32 R14, R14, R25, RZ ;  /* 0x000000190e0e7225 */ /* 0x004fc600078e00ff */
[----:B------:R-:W-:-:S04]  /*13e0*/  IADD3 R21, P1, PT, R14, R12, RZ ;  /* 0x0000000c0e157210 */ /* 0x000fc80007f3e0ff */
[----:B------:R-:W-:Y:S01]  /*13f0*/  IADD3.X R12, PT, PT, R15, R23, RZ, P1, !PT ;  /* 0x000000170f0c7210 */ /* 0x000fe20000ffe4ff */
[----:B------:R1:W-:Y:S04]  /*1400*/  STL [R4], R21 ;  /* 0x0000001504007387 */ /* 0x0003e80000100800 */
[----:B------:R-:W-:Y:S05]  /*1410*/  @P0 BRA `(.L_x_35) ;  /* 0xfffffffc00d80947 */ /* 0x000fea000383ffff */
[----:B------:R-:W-:Y:S05]  /*1420*/  BSYNC.RECONVERGENT B3 ;  /* 0x0000000000037941 */ /* 0x000fea0003800200 */
.L_x_34:
[----:B------:R-:W-:Y:S01]  /*1430*/  SHF.R.U32.HI R0, RZ, 0x17, R0 ;  /* 0x00000017ff007819 */ /* 0x000fe20000011600 */
[----:B------:R0:W-:Y:S03]  /*1440*/  STL [R1+0x18], R12 ;  /* 0x0000180c01007387 */ /* 0x0001e60000100800 */
[C---:B-1----:R-:W-:Y:S01]  /*1450*/  LOP3.LUT P0, R4, R0.reuse, 0x1f, RZ, 0xc0, !PT ;  /* 0x0000001f00047812 */ /* 0x042fe2000780c0ff */
[----:B------:R-:W-:-:S05]  /*1460*/  VIADD R2, R0, 0xffffff80 ;  /* 0xffffff8000027836 */ /* 0x000fca0000000000 */
[----:B------:R-:W-:-:S05]  /*1470*/  SHF.R.U32.HI R0, RZ, 0x5, R2 ;  /* 0x00000005ff007819 */ /* 0x000fca0000011602 */
[----:B------:R-:W-:-:S05]  /*1480*/  IMAD R17, R0, -0x4, R1 ;  /* 0xfffffffc00117824 */ /* 0x000fca00078e0201 */
[----:B------:R-:W2:Y:S04]  /*1490*/  LDL R0, [R17+0x18] ;  /* 0x0000180011007983 */ /* 0x000ea80000100800 */
[----:B------:R-:W2:Y:S04]  /*14a0*/  LDL R3, [R17+0x14] ;  /* 0x0000140011037983 */ /* 0x000ea80000100800 */
[----:B------:R-:W3:Y:S01]  /*14b0*/  @P0 LDL R2, [R17+0x10] ;  /* 0x0000100011020983 */ /* 0x000ee20000100800 */
[----:B------:R-:W-:Y:S01]  /*14c0*/  UMOV UR4, 0x54442d19 ;  /* 0x54442d1900047882 */ /* 0x000fe20000000000 */
[----:B------:R-:W-:Y:S01]  /*14d0*/  UMOV UR5, 0x3bf921fb ;  /* 0x3bf921fb00057882 */ /* 0x000fe20000000000 */
[----:B--2---:R-:W-:-:S02]  /*14e0*/  @P0 SHF.L.W.U32.HI R0, R3, R4, R0 ;  /* 0x0000000403000219 */ /* 0x004fc40000010e00 */
[----:B---3--:R-:W-:-:S04]  /*14f0*/  @P0 SHF.L.W.U32.HI R3, R2, R4, R3 ;  /* 0x0000000402030219 */ /* 0x008fc80000010e03 */
[C---:B------:R-:W-:Y:S02]  /*1500*/  SHF.L.W.U32.HI R2, R3.reuse, 0x2, R0 ;  /* 0x0000000203027819 */ /* 0x040fe40000010e00 */
[----:B------:R-:W-:Y:S02]  /*1510*/  SHF.L.U32 R3, R3, 0x2, RZ ;  /* 0x0000000203037819 */ /* 0x000fe400000006ff */
[----:B------:R-:W-:Y:S02]  /*1520*/  SHF.R.S32.HI R4, RZ, 0x1f, R2 ;  /* 0x0000001fff047819 */ /* 0x000fe40000011402 */
[----:B------:R-:W-:Y:S02]  /*1530*/  ISETP.GE.AND P0, PT, R2, RZ, PT ;  /* 0x000000ff0200720c */ /* 0x000fe40003f06270 */
[C---:B------:R-:W-:Y:S02]  /*1540*/  LOP3.LUT R14, R4.reuse, R3, RZ, 0x3c, !PT ;  /* 0x00000003040e7212 */ /* 0x040fe400078e3cff */
[----:B------:R-:W-:-:S02]  /*1550*/  LOP3.LUT R15, R4, R2, RZ, 0x3c, !PT ;  /* 0x00000002040f7212 */ /* 0x000fc400078e3cff */
[----:B------:R-:W-:-:S04]  /*1560*/  SHF.R.U32.HI R3, RZ, 0x1e, R0 ;  /* 0x0000001eff037819 */ /* 0x000fc80000011600 */
[----:B------:R-:W1:Y:S01]  /*1570*/  I2F.F64.S64 R14, R14 ;  /* 0x0000000e000e7312 */ /* 0x000e620000301c00 */
[----:B------:R-:W-:Y:S01]  /*1580*/  LEA.HI R2, R2, R3, RZ, 0x1 ;  /* 0x0000000302027211 */ /* 0x000fe200078f08ff */
[----:B-1----:R-:W-:-:S10]  /*1590*/  DMUL R18, R14, UR4 ;  /* 0x000000040e127c28 */ /* 0x002fd40008000000 */
[----:B------:R-:W1:Y:S02]  /*15a0*/  F2F.F32.F64 R18, R18 ;  /* 0x0000001200127310 */ /* 0x000e640000301000 */
[----:B01----:R-:W-:-:S07]  /*15b0*/  FSEL R3, -R18, R18, !P0 ;  /* 0x0000001212037208 */ /* 0x003fce0004000100 */
.L_x_33:
[----:B------:R-:W-:Y:S05]  /*15c0*/  BSYNC.RECONVERGENT B2 ;  /* 0x0000000000027941 */ /* 0x000fea0003800200 */
.L_x_32:
[----:B------:R-:W-:Y:S01]  /*15d0*/  MOV R0, 0x37cbac00 ;  /* 0x37cbac0000007802 */ /* 0x000fe20000000f00 */
[----:B------:R-:W-:Y:S01]  /*15e0*/  FMUL R15, R3, R3 ;  /* 0x00000003030f7220 */ /* 0x000fe20000400000 */
[----:B------:R-:W-:Y:S01]  /*15f0*/  LOP3.LUT R4, R2, 0x1, RZ, 0xc0, !PT ;  /* 0x0000000102047812 */ /* 0x000fe200078ec0ff */
[----:B------:R-:W-:Y:S01]  /*1600*/  IMAD.MOV.U32 R12, RZ, RZ, 0x3d2aaabb ;  /* 0x3d2aaabbff0c7424 */ /* 0x000fe200078e00ff */
[----:B------:R-:W-:Y:S01]  /*1610*/  MOV R17, 0x3effffff ;  /* 0x3effffff00117802 */ /* 0x000fe20000000f00 */
[----:B------:R-:W-:Y:S01]  /*1620*/  FFMA R0, R15, R0, -0.0013887860113754868507 ;  /* 0xbab607ed0f007423 */ /* 0x000fe20000000000 */
[----:B------:R-:W-:Y:S02]  /*1630*/  ISETP.NE.U32.AND P0, PT, R4, 0x1, PT ;  /* 0x000000010400780c */ /* 0x000fe40003f05070 */
[----:B------:R-:W-:Y:S02]  /*1640*/  LOP3.LUT P1, RZ, R2, 0x2, RZ, 0xc0, !PT ;  /* 0x0000000202ff7812 */ /* 0x000fe4000782c0ff */
[----:B------:R-:W-:-:S02]  /*1650*/  FSEL R4, R0, -0.00019574658654164522886, !P0 ;  /* 0xb94d415300047808 */ /* 0x000fc40004000000 */
[----:B------:R-:W-:Y:S02]  /*1660*/  FSEL R12, R12, 0.0083327032625675201416, !P0 ;  /* 0x3c0885e40c0c7808 */ /* 0x000fe40004000000 */
[----:B------:R-:W-:Y:S02]  /*1670*/  FSEL R0, R3, 1, P0 ;  /* 0x3f80000003007808 */ /* 0x000fe40000000000 */
[----:B------:R-:W-:Y:S01]  /*1680*/  FSEL R17, -R17, -0.16666662693023681641, !P0 ;  /* 0xbe2aaaa811117808 */ /* 0x000fe20004000100 */
[C---:B------:R-:W-:Y:S01]  /*1690*/  FFMA R4, R15.reuse, R4, R12 ;  /* 0x000000040f047223 */ /* 0x040fe2000000000c */
[----:B------:R-:W-:Y:S02]  /*16a0*/  HFMA2 R12, -RZ, RZ, 1.125, -9232 ;  /* 0x3c80f082ff0c7431 */ /* 0x000fe400000001ff */
[C---:B------:R-:W-:Y:S01]  /*16b0*/  FFMA R3, R15.reuse, R0, RZ ;  /* 0x000000000f037223 */ /* 0x040fe200000000ff */
[----:B------:R-:W-:Y:S01]  /*16c0*/  IADD3 R16, PT, PT, R16, 0x1, RZ ;  /* 0x0000000110107810 */ /* 0x000fe20007ffe0ff */
[----:B------:R-:W-:-:S04]  /*16d0*/  FFMA R4, R15, R4, R17 ;  /* 0x000000040f047223 */ /* 0x000fc80000000011 */
[----:B------:R-:W-:Y:S01]  /*16e0*/  FFMA R0, R3, R4, R0 ;  /* 0x0000000403007223 */ /* 0x000fe20000000000 */
[----:B------:R-:W-:-:S03]  /*16f0*/  IMAD.MOV.U32 R4, RZ, RZ, 0x3f800000 ;  /* 0x3f800000ff047424 */ /* 0x000fc600078e00ff */
[----:B------:R-:W-:-:S04]  /*1700*/  @P1 FADD R0, RZ, -R0 ;  /* 0x80000000ff001221 */ /* 0x000fc80000000000 */
[----:B------:R-:W-:-:S04]  /*1710*/  FMUL R0, R0, 0.0099999997764825820923 ;  /* 0x3c23d70a00007820 */ /* 0x000fc80000400000 */
[----:B-----5:R-:W-:-:S04]  /*1720*/  FFMA R2, R11, R9, R0 ;  /* 0x000000090b027223 */ /* 0x020fc80000000000 */
[C---:B------:R-:W-:Y:S01]  /*1730*/  FMUL R0, |R2|.reuse, 2.8853900432586669922 ;  /* 0x4038aa3b02007820 */ /* 0x040fe20000400200 */
[C---:B------:R-:W-:Y:S01]  /*1740*/  FMUL R15, R2.reuse, R2 ;  /* 0x00000002020f7220 */ /* 0x040fe20000400000 */
[C---:B------:R-:W-:Y:S02]  /*1750*/  FSETP.GE.AND P0, PT, |R2|.reuse, 9.010913848876953125, PT ;  /* 0x41102cb40200780b */ /* 0x040fe40003f06200 */
[----:B------:R-:W-:Y:S01]  /*1760*/  FSETP.GE.AND P1, PT, |R2|, 0.60000002384185791016, PT ;  /* 0x3f19999a0200780b */ /* 0x000fe20003f26200 */
[C---:B------:R-:W-:Y:S01]  /*1770*/  FFMA R12, R15.reuse, R12, -0.052303962409496307373 ;  /* 0xbd563cae0f0c7423 */ /* 0x040fe2000000000c */
[----:B------:R-:W0:Y:S03]  /*1780*/  MUFU.EX2 R0, R0 ;  /* 0x0000000000007308 */ /* 0x000e260000000800 */
[----:B------:R-:W-:Y:S01]  /*1790*/  FFMA R12, R15, R12, 0.1331529766321182251 ;  /* 0x3e0859410f0c7423 */ /* 0x000fe2000000000c */
[----:B0-----:R-:W-:-:S03]  /*17a0*/  FADD R3, R0, 1 ;  /* 0x3f80000000037421 */ /* 0x001fc60000000000 */
[----:B------:R-:W-:-:S04]  /*17b0*/  FFMA R0, R15, R12, -0.33332768082618713379 ;  /* 0xbeaaa9ed0f007423 */ /* 0x000fc8000000000c */
[----:B------:R-:W-:Y:S01]  /*17c0*/  FFMA R15, R15, R0, RZ ;  /* 0x000000000f0f7223 */ /* 0x000fe200000000ff */
[----:B------:R-:W0:Y:S02]  /*17d0*/  MUFU.RCP R3, R3 ;  /* 0x0000000300037308 */ /* 0x000e240000001000 */
[----:B0-----:R-:W-:-:S05]  /*17e0*/  FFMA R4, R3, -2, R4 ;  /* 0xc000000003047823 */ /* 0x001fca0000000004 */
[----:B------:R-:W-:Y:S02]  /*17f0*/  FSEL R11, R4, 1, !P0 ;  /* 0x3f800000040b7808 */ /* 0x000fe40004000000 */
[----:B------:R-:W-:Y:S02]  /*1800*/  ISETP.NE.AND P0, PT, R16, R13, PT ;  /* 0x0000000d1000720c */ /* 0x000fe40003f05270 */
[--C-:B------:R-:W-:Y:S01]  /*1810*/  LOP3.LUT R11, R11, 0x80000000, R2.reuse, 0xb8, !PT ;  /* 0x800000000b0b7812 */ /* 0x100fe200078eb802 */
[----:B------:R-:W-:-:S10]  /*1820*/  @!P1 FFMA R11, R2, R15, R2 ;  /* 0x0000000f020b9223 */ /* 0x000fd40000000002 */
[----:B------:R-:W-:Y:S05]  /*1830*/  @P0 BRA `(.L_x_36) ;  /* 0xfffffff8007c0947 */ /* 0x000fea000383ffff */
[----:B------:R-:W-:Y:S05]  /*1840*/  BSYNC.RECONVERGENT B1 ;  /* 0x0000000000017941 */ /* 0x000fea0003800200 */
.L_x_31:
[----:B------:R0:W-:Y:S01]  /*1850*/  STG.E desc[UR10][R6.64], R11 ;  /* 0x0000000b06007986 */ /* 0x0001e2000c10190a */
[----:B------:R-:W-:Y:S05]  /*1860*/  BRA `(.L_x_25) ;  /* 0x0000001800a47947 */ /* 0x000fea0003800000 */
.L_x_222:
[----:B------:R-:W0:Y:S02]  /*1870*/  LDC.64 R2, c[0x0][0x380] ;  /* 0x0000e000ff027b82 */ /* 0x000e240000000a00 */
[----:B0-----:R-:W-:-:S05]  /*1880*/  IMAD.WIDE R2, R15, 0x4, R2 ;  /* 0x000000040f027825 */ /* 0x001fca00078e0202 */
[----:B------:R0:W5:Y:S01]  /*1890*/  LDG.E R12, desc[UR10][R2.64] ;  /* 0x0000000a020c7981 */ /* 0x000162000c1e1900 */
[----:B------:R-:W-:Y:S01]  /*18a0*/  SHF.R.S32.HI R0, RZ, 0x1f, R15 ;  /* 0x0000001fff007819 */ /* 0x000fe2000001140f */
[----:B------:R-:W-:Y:S01]  /*18b0*/  IMAD.MOV.U32 R4, RZ, RZ, 0x64 ;  /* 0x00000064ff047424 */ /* 0x000fe200078e00ff */
[----:B------:R-:W-:Y:S01]  /*18c0*/  BSSY.RECONVERGENT B1, `(.L_x_37) ;  /* 0x000003e000017945 */ /* 0x000fe20003800200 */
[----:B------:R-:W-:Y:S02]  /*18d0*/  MOV R6, RZ ;  /* 0x000000ff00067202 */ /* 0x000fe40000000f00 */
[----:B------:R-:W-:-:S04]  /*18e0*/  LEA.HI R0, R0, R15, RZ, 0x5 ;  /* 0x0000000f00007211 */ /* 0x000fc800078f28ff */
[----:B------:R-:W-:-:S04]  /*18f0*/  LOP3.LUT R0, R0, 0xffffffe0, RZ, 0xc0, !PT ;  /* 0xffffffe000007812 */ /* 0x000fc800078ec0ff */
[----:B------:R-:W-:-:S04]  /*1900*/  IADD3 R0, PT, PT, R15, -R0, RZ ;  /* 0x800000000f007210 */ /* 0x000fc80007ffe0ff */
[C---:B------:R-:W-:Y:S02]  /*1910*/  ISETP.GE.AND P1, PT, R0.reuse, 0xc, PT ;  /* 0x0000000c0000780c */ /* 0x040fe40003f26270 */
[----:B------:R-:W-:Y:S02]  /*1920*/  ISETP.GE.AND P0, PT, R0, 0x4, PT ;  /* 0x000000040000780c */ /* 0x000fe40003f06270 */
[----:B------:R-:W-:-:S04]  /*1930*/  SEL R4, R4, 0x32, !P1 ;  /* 0x0000003204047807 */ /* 0x000fc80004800000 */
[----:B------:R-:W-:-:S04]  /*1940*/  SEL R4, R4, 0xc8, P0 ;  /* 0x000000c804047807 */ /* 0x000fc80000000000 */
[----:B0-----:R-:W-:-:S07]  /*1950*/  LOP3.LUT R7, R4, 0xfc, RZ, 0xc0, !PT ;  /* 0x000000fc04077812 */ /* 0x001fce00078ec0ff */
.L_x_46:
[----:B------:R-:W-:Y:S01]  /*1960*/  IMAD R0, R6, -0x33333333, RZ ;  /* 0xcccccccd06007824 */ /* 0x000fe200078e02ff */
[----:B------:R-:W-:Y:S01]  /*1970*/  BSSY.RECONVERGENT B2, `(.L_x_38) ;  /* 0x0000015000027945 */ /* 0x000fe20003800200 */
[----:B-----5:R-:W-:-:S03]  /*1980*/  FFMA R12, R12, R9, 0.10000000149011611938 ;  /* 0x3dcccccd0c0c7423 */ /* 0x020fc60000000009 */
[----:B------:R-:W-:-:S04]  /*1990*/  SHF.L.W.U32.HI R0, R0, 0x1f, R0 ;  /* 0x0000001f00007819 */ /* 0x000fc80000010e00 */
[----:B------:R-:W-:-:S13]  /*19a0*/  ISETP.GT.U32.AND P0, PT, R0, 0x19999999, PT ;  /* 0x199999990000780c */ /* 0x000fda0003f04070 */
[----:B------:R-:W-:Y:S05]  /*19b0*/  @P0 BRA `(.L_x_39) ;  /* 0x0000000000400947 */ /* 0x000fea0003800000 */
[----:B------:R-:W-:Y:S01]  /*19c0*/  FADD R11, |R12|, -RZ ;  /* 0x800000ff0c0b7221 */ /* 0x000fe20000000200 */
[----:B------:R0:W1:Y:S01]  /*19d0*/  MUFU.RSQ R13, |R12| ;  /* 0x4000000c000d7308 */ /* 0x0000620000001400 */
[----:B------:R-:W-:Y:S03]  /*19e0*/  BSSY.RECONVERGENT B3, `(.L_x_39) ;  /* 0x000000d000037945 */ /* 0x000fe60003800200 */
[----:B------:R-:W-:-:S04]  /*19f0*/  IADD3 R0, PT, PT, R11, -0xd000000, RZ ;  /* 0xf30000000b007810 */ /* 0x000fc80007ffe0ff */
[----:B------:R-:W-:-:S13]  /*1a00*/  ISETP.GT.U32.AND P0, PT, R0, 0x727fffff, PT ;  /* 0x727fffff0000780c */ /* 0x000fda0003f04070 */
[----:B01----:R-:W-:Y:S05]  /*1a10*/  @!P0 BRA `(.L_x_40) ;  /* 0x0000000000148947 */ /* 0x003fea0003800000 */
[----:B------:R-:W-:Y:S01]  /*1a20*/  IMAD.MOV.U32 R0, RZ, RZ, R11 ;  /* 0x000000ffff007224 */ /* 0x000fe200078e000b */
[----:B------:R-:W-:-:S07]  /*1a30*/  MOV R16, 0x1a50 ;  /* 0x00001a5000107802 */ /* 0x000fce0000000f00 */
[----:B------:R-:W-:Y:S05]  /*1a40*/  CALL.REL.NOINC `($__internal_0_$__cuda_sm20_sqrt_rn_f32_slowpath) ;  /* 0x0000001800b07944 */ /* 0x000fea0003c00000 */
[----:B------:R-:W-:Y:S01]  /*1a50*/  MOV R12, R0 ;  /* 0x00000000000c7202 */ /* 0x000fe20000000f00 */
[----:B------:R-:W-:Y:S06]  /*1a60*/  BRA `(.L_x_41) ;  /* 0x0000000000107947 */ /* 0x000fec0003800000 */
.L_x_40:
[----:B------:R-:W-:Y:S01]  /*1a70*/  FMUL.FTZ R11, |R12|, R13 ;  /* 0x0000000d0c0b7220 */ /* 0x000fe20000410200 */
[----:B------:R-:W-:-:S03]  /*1a80*/  FMUL.FTZ R0, R13, 0.5 ;  /* 0x3f0000000d007820 */ /* 0x000fc60000410000 */
[----:B------:R-:W-:-:S04]  /*1a90*/  FFMA R12, -R11, R11, |R12| ;  /* 0x0000000b0b0c7223 */ /* 0x000fc8000000050c */
[----:B------:R-:W-:-:S07]  /*1aa0*/  FFMA R12, R12, R0, R11 ;  /* 0x000000000c0c7223 */ /* 0x000fce000000000b */
.L_x_41:
[----:B------:R-:W-:Y:S05]  /*1ab0*/  BSYNC.RECONVERGENT B3 ;  /* 0x0000000000037941 */ /* 0x000fea0003800200 */
.L_x_39:
[----:B------:R-:W-:Y:S05]  /*1ac0*/  BSYNC.RECONVERGENT B2 ;  /* 0x0000000000027941 */ /* 0x000fea0003800200 */
.L_x_38:
[----:B------:R-:W-:Y:S02]  /*1ad0*/  HFMA2 R11, -RZ, RZ, -19.1875, -19.203125 ;  /* 0xcccccccdff0b7431 */ /* 0x000fe400000001ff */
[-C--:B------:R-:W-:Y:S01]  /*1ae0*/  FFMA R12, R12, R9.reuse, 0.10000000149011611938 ;  /* 0x3dcccccd0c0c7423 */ /* 0x080fe20000000009 */
[----:B------:R-:W-:Y:S03]  /*1af0*/  BSSY.RECONVERGENT B2, `(.L_x_42) ;  /* 0x0000016000027945 */ /* 0x000fe60003800200 */
[----:B------:R-:W-:Y:S01]  /*1b00*/  FFMA R12, R12, R9, 0.10000000149011611938 ;  /* 0x3dcccccd0c0c7423 */ /* 0x000fe20000000009 */
[----:B------:R-:W-:-:S05]  /*1b10*/  IMAD R0, R6, R11, -0x66666666 ;  /* 0x9999999a06007424 */ /* 0x000fca00078e020b */
[----:B------:R-:W-:-:S04]  /*1b20*/  SHF.L.W.U32.HI R0, R0, 0x1f, R0 ;  /* 0x0000001f00007819 */ /* 0x000fc80000010e00 */
[----:B------:R-:W-:-:S13]  /*1b30*/  ISETP.GT.U32.AND P0, PT, R0, 0x19999999, PT ;  /* 0x199999990000780c */ /* 0x000fda0003f04070 */
[----:B------:R-:W-:Y:S05]  /*1b40*/  @P0 BRA `(.L_x_43) ;  /* 0x0000000000400947 */ /* 0x000fea0003800000 */
[----:B------:R-:W-:Y:S01]  /*1b50*/  FADD R11, |R12|, -RZ ;  /* 0x800000ff0c0b7221 */ /* 0x000fe20000000200 */
[----:B------:R0:W1:Y:S01]  /*1b60*/  MUFU.RSQ R13, |R12| ;  /* 0x4000000c000d7308 */ /* 0x0000620000001400 */
[----:B------:R-:W-:Y:S02]  /*1b70*/  BSSY.RECONVERGENT B3, `(.L_x_43) ;  /* 0x000000d000037945 */ /* 0x000fe40003800200 */
[----:B------:R-:W-:-:S05]  /*1b80*/  VIADD R0, R11, 0xf3000000 ;  /* 0xf30000000b007836 */ /* 0x000fca0000000000 */
[----:B------:R-:W-:-:S13]  /*1b90*/  ISETP.GT.U32.AND P0, PT, R0, 0x727fffff, PT ;  /* 0x727fffff0000780c */ /* 0x000fda0003f04070 */
[----:B01----:R-:W-:Y:S05]  /*1ba0*/  @!P0 BRA `(.L_x_44) ;  /* 0x0000000000148947 */ /* 0x003fea0003800000 */
[----:B------:R-:W-:Y:S02]  /*1bb0*/  MOV R0, R11 ;  /* 0x0000000b00007202 */ /* 0x000fe40000000f00 */
[----:B------:R-:W-:-:S07]  /*1bc0*/  MOV R16, 0x1be0 ;  /* 0x00001be000107802 */ /* 0x000fce0000000f00 */
[----:B------:R-:W-:Y:S05]  /*1bd0*/  CALL.REL.NOINC `($__internal_0_$__cuda_sm20_sqrt_rn_f32_slowpath) ;  /* 0x00000018004c7944 */ /* 0x000fea0003c00000 */
[----:B------:R-:W-:Y:S01]  /*1be0*/  MOV R12, R0 ;  /* 0x00000000000c7202 */ /* 0x000fe20000000f00 */
[----:B------:R-:W-:Y:S06]  /*1bf0*/  BRA `(.L_x_45) ;  /* 0x0000000000107947 */ /* 0x000fec0003800000 */
.L_x_44:
[----:B------:R-:W-:Y:S01]  /*1c00*/  FMUL.FTZ R11, |R12|, R13 ;  /* 0x0000000d0c0b7220 */ /* 0x000fe20000410200 */
[----:B------:R-:W-:-:S03]  /*1c10*/  FMUL.FTZ R0, R13, 0.5 ;  /* 0x3f0000000d007820 */ /* 0x000fc60000410000 */
[----:B------:R-:W-:-:S04]  /*1c20*/  FFMA R12, -R11, R11, |R12| ;  /* 0x0000000b0b0c7223 */ /* 0x000fc8000000050c */
[----:B------:R-:W-:-:S07]  /*1c30*/  FFMA R12, R12, R0, R11 ;  /* 0x000000000c0c7223 */ /* 0x000fce000000000b */
.L_x_45:
[----:B------:R-:W-:Y:S05]  /*1c40*/  BSYNC.RECONVERGENT B3 ;  /* 0x0000000000037941 */ /* 0x000fea0003800200 */
.L_x_43:
[----:B------:R-:W-:Y:S05]  /*1c50*/  BSYNC.RECONVERGENT B2 ;  /* 0x0000000000027941 */ /* 0x000fea0003800200 */
.L_x_42:
[----:B------:R-:W-:Y:S02]  /*1c60*/  VIADD R6, R6, 0x4 ;  /* 0x0000000406067836 */ /* 0x000fe40000000000 */
[----:B------:R-:W-:-:S03]  /*1c70*/  FFMA R12, R12, R9, 0.10000000149011611938 ;  /* 0x3dcccccd0c0c7423 */ /* 0x000fc60000000009 */
[----:B------:R-:W-:-:S13]  /*1c80*/  ISETP.NE.AND P0, PT, R6, R7, PT ;  /* 0x000000070600720c */ /* 0x000fda0003f05270 */
[----:B------:R-:W-:Y:S05]  /*1c90*/  @P0 BRA `(.L_x_46) ;  /* 0xfffffffc00300947 */ /* 0x000fea000383ffff */
[----:B------:R-:W-:Y:S05]  /*1ca0*/  BSYNC.RECONVERGENT B1 ;  /* 0x0000000000017941 */ /* 0x000fea0003800200 */
.L_x_37:
[----:B------:R-:W-:Y:S01]  /*1cb0*/  LOP3.LUT P0, RZ, R4, 0x2, RZ, 0xc0, !PT ;  /* 0x0000000204ff7812 */ /* 0x000fe2000780c0ff */
[----:B------:R-:W-:-:S12]  /*1cc0*/  BSSY.RECONVERGENT B1, `(.L_x_47) ;  /* 0x000001a000017945 */ /* 0x000fd80003800200 */
[----:B------:R-:W-:Y:S05]  /*1cd0*/  @!P0 BRA `(.L_x_48) ;  /* 0x0000000000608947 */ /* 0x000fea0003800000 */
[----:B------:R-:W-:Y:S01]  /*1ce0*/  IMAD R7, R7, -0x33333333, RZ ;  /* 0xcccccccd07077824 */ /* 0x000fe200078e02ff */
[----:B------:R-:W-:Y:S01]  /*1cf0*/  BSSY.RECONVERGENT B2, `(.L_x_49) ;  /* 0x0000015000027945 */ /* 0x000fe20003800200 */
[----:B------:R-:W-:-:S03]  /*1d00*/  FFMA R12, R12, R9, 0.10000000149011611938 ;  /* 0x3dcccccd0c0c7423 */ /* 0x000fc60000000009 */
        /* <DEDUP_REMOVED lines=9> */
[----:B------:R-:W-:Y:S02]  /*1da0*/  MOV R0, R4 ;  /* 0x0000000400007202 */ /* 0x000fe40000000f00 */
[----:B------:R-:W-:-:S07]  /*1db0*/  MOV R16, 0x1dd0 ;  /* 0x00001dd000107802 */ /* 0x000fce0000000f00 */
[----:B------:R-:W-:Y:S05]  /*1dc0*/  CALL.REL.NOINC `($__internal_0_$__cuda_sm20_sqrt_rn_f32_slowpath) ;  /* 0x0000001400d07944 */ /* 0x000fea0003c00000 */
[----:B------:R-:W-:Y:S01]  /*1dd0*/  IMAD.MOV.U32 R12, RZ, RZ, R0 ;  /* 0x000000ffff0c7224 */ /* 0x000fe200078e0000 */
[----:B------:R-:W-:Y:S06]  /*1de0*/  BRA `(.L_x_52) ;  /* 0x0000000000107947 */ /* 0x000fec0003800000 */
.L_x_51:
[----:B------:R-:W-:Y:S01]  /*1df0*/  FMUL.FTZ R7, |R12|, R11 ;  /* 0x0000000b0c077220 */ /* 0x000fe20000410200 */
[----:B------:R-:W-:-:S03]  /*1e00*/  FMUL.FTZ R0, R11, 0.5 ;  /* 0x3f0000000b007820 */ /* 0x000fc60000410000 */
[----:B------:R-:W-:-:S04]  /*1e10*/  FFMA R12, -R7, R7, |R12| ;  /* 0x00000007070c7223 */ /* 0x000fc8000000050c */
[----:B------:R-:W-:-:S07]  /*1e20*/  FFMA R12, R12, R0, R7 ;  /* 0x000000000c0c7223 */ /* 0x000fce0000000007 */
.L_x_52:
[----:B------:R-:W-:Y:S05]  /*1e30*/  BSYNC.RECONVERGENT B3 ;  /* 0x0000000000037941 */ /* 0x000fea0003800200 */
.L_x_50:
[----:B------:R-:W-:Y:S05]  /*1e40*/  BSYNC.RECONVERGENT B2 ;  /* 0x0000000000027941 */ /* 0x000fea0003800200 */
.L_x_49:
[----:B------:R-:W-:-:S07]  /*1e50*/  FFMA R12, R12, R9, 0.10000000149011611938 ;  /* 0x3dcccccd0c0c7423 */ /* 0x000fce0000000009 */
.L_x_48:
[----:B------:R-:W-:Y:S05]  /*1e60*/  BSYNC.RECONVERGENT B1 ;  /* 0x0000000000017941 */ /* 0x000fea0003800200 */
.L_x_47:
[----:B------:R4:W-:Y:S01]  /*1e70*/  STG.E desc[UR10][R2.64], R12 ;  /* 0x0000000c02007986 */ /* 0x0009e2000c10190a */
[----:B------:R-:W-:Y:S05]  /*1e80*/  BRA `(.L_x_25) ;  /* 0x00000014001c7947 */ /* 0x000fea0003800000 */
.L_x_26:
[----:B------:R-:W-:-:S04]  /*1e90*/  MOV R3, 0xfffffffd ;  /* 0xfffffffd00037802 */ /* 0x000fc80000000f00 */
[----:B------:R-:W-:-:S04]  /*1ea0*/  VIADDMNMX.U32 R0, R0, R3, 0x3, PT ;  /* 0x0000000300007446 */ /* 0x000fc80003800003 */
[----:B------:R-:W-:-:S04]  /*1eb0*/  SHF.L.U32 R0, R0, 0x2, RZ ;  /* 0x0000000200007819 */ /* 0x000fc800000006ff */
[----:B------:R-:W0:Y:S02]  /*1ec0*/  LDC R2, c[0x2][R0+0x10] ;  /* 0x0080040000027b82 */ /* 0x000e240000000800 */
[----:B0-----:R-:W-:-:S04]  /*1ed0*/  SHF.R.S32.HI R3, RZ, 0x1f, R2 ;  /* 0x0000001fff037819 */ /* 0x001fc80000011402 */
.L_x_225:
[----:B------:R-:W-:Y:S05]  /*1ee0*/  BRX R2 -0x1ef0                                                                 (*"BRANCH_TARGETS .L_x_226,.L_x_227,.L_x_228,.L_x_25"*) ;  /* 0xffffffe002447949 */ /* 0x000fea000383ffff */
.L_x_228:
[----:B------:R-:W0:Y:S02]  /*1ef0*/  LDC.64 R2, c[0x0][0x380] ;  /* 0x0000e000ff027b82 */ /* 0x000e240000000a00 */
[----:B0-----:R-:W-:-:S05]  /*1f00*/  IMAD.WIDE R2, R15, 0x4, R2 ;  /* 0x000000040f027825 */ /* 0x001fca00078e0202 */
[----:B------:R0:W5:Y:S01]  /*1f10*/  LDG.E R0, desc[UR10][R2.64] ;  /* 0x0000000a02007981 */ /* 0x000162000c1e1900 */
[----:B------:R-:W-:Y:S01]  /*1f20*/  IMAD.MOV.U32 R14, RZ, RZ, RZ ;  /* 0x000000ffff0e7224 */ /* 0x000fe200078e00ff */
[----:B------:R-:W-:Y:S03]  /*1f30*/  BSSY.RECONVERGENT B1, `(.L_x_53) ;  /* 0x0000040000017945 */ /* 0x000fe60003800200 */
[----:B------:R-:W-:-:S04]  /*1f40*/  IMAD.HI R4, R15, -0x77777777, R14 ;  /* 0x888888890f047827 */ /* 0x000fc800078e020e */
[----:B------:R-:W-:Y:S01]  /*1f50*/  HFMA2 R14, -RZ, RZ, 0, 1.07288360595703125e-05 ;  /* 0x000000b4ff0e7431 */ /* 0x000fe200000001ff */
[----:B------:R-:W-:-:S04]  /*1f60*/  SHF.R.U32.HI R7, RZ, 0x1f, R4 ;  /* 0x0000001fff077819 */ /* 0x000fc80000011604 */
[----:B------:R-:W-:-:S05]  /*1f70*/  LEA.HI.SX32 R4, R4, R7, 0x1c ;  /* 0x0000000704047211 */ /* 0x000fca00078fe2ff */
[----:B------:R-:W-:-:S05]  /*1f80*/  IMAD R4, R4, -0x1e, R15 ;  /* 0xffffffe204047824 */ /* 0x000fca00078e020f */
[----:B------:R-:W-:-:S13]  /*1f90*/  ISETP.GE.AND P0, PT, R4, 0x3, PT ;  /* 0x000000030400780c */ /* 0x000fda0003f06270 */
[----:B------:R-:W-:-:S05]  /*1fa0*/  @P0 PRMT R4, R4, 0x9910, RZ ;  /* 0x0000991004040816 */ /* 0x000fca00000000ff */
[----:B------:R-:W-:-:S05]  /*1fb0*/  @P0 IMAD R4, R4, -0x33, RZ ;  /* 0xffffffcd04040824 */ /* 0x000fca00078e02ff */
[----:B------:R-:W-:-:S04]  /*1fc0*/  @P0 LOP3.LUT R4, R4, 0xff, RZ, 0xc0, !PT ;  /* 0x000000ff04040812 */ /* 0x000fc800078ec0ff */
[----:B------:R-:W-:Y:S02]  /*1fd0*/  @P0 ISETP.GE.U32.AND P1, PT, R4, 0x34, PT ;  /* 0x000000340400080c */ /* 0x000fe40003f26070 */
[----:B------:R-:W-:-:S04]  /*1fe0*/  @P0 MOV R4, 0x64 ;  /* 0x0000006400040802 */ /* 0x000fc80000000f00 */
[----:B------:R-:W-:-:S04]  /*1ff0*/  @P0 SEL R14, R4, 0x32, !P1 ;  /* 0x00000032040e0807 */ /* 0x000fc80004800000 */
[----:B------:R-:W-:-:S05]  /*2000*/  LOP3.LUT R6, R14, 0xfc, RZ, 0xc0, !PT ;  /* 0x000000fc0e067812 */ /* 0x000fca00078ec0ff */
[----:B0-----:R-:W-:-:S07]  /*2010*/  IMAD.MOV R6, RZ, RZ, -R6 ;  /* 0x000000ffff067224 */ /* 0x001fce00078e0a06 */
.L_x_54:
[----:B------:R-:W-:Y:S01]  /*2020*/  MOV R7, 0x3bbb989d ;  /* 0x3bbb989d00077802 */ /* 0x000fe20000000f00 */
[----:B-----5:R-:W-:Y:S01]  /*2030*/  FMUL R12, |R0|, -0.0099999997764825820923 ;  /* 0xbc23d70a000c7820 */ /* 0x020fe20000400200 */
[----:B------:R-:W-:Y:S02]  /*2040*/  MOV R4, 0x437c0000 ;  /* 0x437c000000047802 */ /* 0x000fe40000000f00 */
[----:B------:R-:W-:Y:S01]  /*2050*/  IADD3 R6, PT, PT, R6, 0x4, RZ ;  /* 0x0000000406067810 */ /* 0x000fe20007ffe0ff */
[----:B------:R-:W-:-:S03]  /*2060*/  FFMA.SAT R11, R12, R7, 0.5 ;  /* 0x3f0000000c0b7423 */ /* 0x000fc60000002007 */
[----:B------:R-:W-:Y:S01]  /*2070*/  ISETP.NE.AND P0, PT, R6, RZ, PT ;  /* 0x000000ff0600720c */ /* 0x000fe20003f05270 */
[----:B------:R-:W-:-:S04]  /*2080*/  FFMA.RM R11, R11, R4, 12582913 ;  /* 0x4b4000010b0b7423 */ /* 0x000fc80000004004 */
[C---:B------:R-:W-:Y:S01]  /*2090*/  FADD R13, R11.reuse, -12583039 ;  /* 0xcb40007f0b0d7421 */ /* 0x040fe20000000000 */
[----:B------:R-:W-:-:S03]  /*20a0*/  IMAD.SHL.U32 R11, R11, 0x800000, RZ ;  /* 0x008000000b0b7824 */ /* 0x000fc600078e00ff */
[----:B------:R-:W-:-:S04]  /*20b0*/  FFMA R13, R12, 1.4426950216293334961, -R13 ;  /* 0x3fb8aa3b0c0d7823 */ /* 0x000fc8000000080d */
[----:B------:R-:W-:-:S04]  /*20c0*/  FFMA R13, R12, 1.925963033500011079e-08, R13 ;  /* 0x32a570600c0d7823 */ /* 0x000fc8000000000d */
[----:B------:R-:W0:Y:S02]  /*20d0*/  MUFU.EX2 R12, R13 ;  /* 0x0000000d000c7308 */ /* 0x000e240000000800 */
[----:B0-----:R-:W-:-:S04]  /*20e0*/  FMUL R11, R11, R12 ;  /* 0x0000000c0b0b7220 */ /* 0x001fc80000400000 */
[----:B------:R-:W-:-:S04]  /*20f0*/  FMUL R11, R11, 0.10000000149011611938 ;  /* 0x3dcccccd0b0b7820 */ /* 0x000fc80000400000 */
[----:B------:R-:W-:-:S04]  /*2100*/  FFMA R0, R0, R9, R11 ;  /* 0x0000000900007223 */ /* 0x000fc8000000000b */
[----:B------:R-:W-:-:S04]  /*2110*/  FMUL R12, |R0|, -0.0099999997764825820923 ;  /* 0xbc23d70a000c7820 */ /* 0x000fc80000400200 */
[----:B------:R-:W-:-:S04]  /*2120*/  FFMA.SAT R11, R12, R7, 0.5 ;  /* 0x3f0000000c0b7423 */ /* 0x000fc80000002007 */
[----:B------:R-:W-:-:S04]  /*2130*/  FFMA.RM R11, R11, R4, 12582913 ;  /* 0x4b4000010b0b7423 */ /* 0x000fc80000004004 */
[C---:B------:R-:W-:Y:S01]  /*2140*/  FADD R15, R11.reuse, -12583039 ;  /* 0xcb40007f0b0f7421 */ /* 0x040fe20000000000 */
[----:B------:R-:W-:-:S03]  /*2150*/  SHF.L.U32 R11, R11, 0x17, RZ ;  /* 0x000000170b0b7819 */ /* 0x000fc600000006ff */
        /* <DEDUP_REMOVED lines=27> */
[----:B------:R-:W-:Y:S01]  /*2310*/  FFMA R0, R0, R9, R11 ;  /* 0x0000000900007223 */ /* 0x000fe2000000000b */
[----:B------:R-:W-:Y:S06]  /*2320*/  @P0 BRA `(.L_x_54) ;  /* 0xfffffffc003c0947 */ /* 0x000fec000383ffff */
[----:B------:R-:W-:Y:S05]  /*2330*/  BSYNC.RECONVERGENT B1 ;  /* 0x0000000000017941 */ /* 0x000fea0003800200 */
.L_x_53:
[----:B------:R-:W-:Y:S01]  /*2340*/  LOP3.LUT P0, RZ, R14, 0x2, RZ, 0xc0, !PT ;  /* 0x000000020eff7812 */ /* 0x000fe2000780c0ff */
[----:B------:R-:W-:-:S12]  /*2350*/  BSSY.RECONVERGENT B1, `(.L_x_55) ;  /* 0x0000018000017945 */ /* 0x000fd80003800200 */
[----:B------:R-:W-:Y:S05]  /*2360*/  @!P0 BRA `(.L_x_56) ;  /* 0x0000000000588947 */ /* 0x000fea0003800000 */
        /* <DEDUP_REMOVED lines=21> */
[----:B------:R-:W-:-:S07]  /*24c0*/  FFMA R0, R0, R9, R7 ;  /* 0x0000000900007223 */ /* 0x000fce0000000007 */
.L_x_56:
[----:B------:R-:W-:Y:S05]  /*24d0*/  BSYNC.RECONVERGENT B1 ;  /* 0x0000000000017941 */ /* 0x000fea0003800200 */
.L_x_55:
[----:B------:R1:W-:Y:S01]  /*24e0*/  STG.E desc[UR10][R2.64], R0 ;  /* 0x0000000002007986 */ /* 0x0003e2000c10190a */
[----:B------:R-:W-:Y:S05]  /*24f0*/  BRA `(.L_x_25) ;  /* 0x0000000c00807947 */ /* 0x000fea0003800000 */
.L_x_226:
[----:B------:R-:W0:Y:S02]  /*2500*/  LDC.64 R6, c[0x0][0x380] ;  /* 0x0000e000ff067b82 */ /* 0x000e240000000a00 */
[----:B0-----:R-:W-:-:S05]  /*2510*/  IMAD.WIDE R6, R15, 0x4, R6 ;  /* 0x000000040f067825 */ /* 0x001fca00078e0206 */
[----:B------:R0:W5:Y:S01]  /*2520*/  LDG.E R11, desc[UR10][R6.64] ;  /* 0x0000000a060b7981 */ /* 0x000162000c1e1900 */
[----:B------:R-:W-:-:S04]  /*2530*/  IMAD.HI R0, R15, 0x51eb851f, RZ ;  /* 0x51eb851f0f007827 */ /* 0x000fc800078e02ff */
[----:B------:R-:W-:Y:S01]  /*2540*/  HFMA2 R2, -RZ, RZ, 0, 2.98023223876953125e-06 ;  /* 0x00000032ff027431 */ /* 0x000fe200000001ff */
[----:B------:R-:W-:Y:S01]  /*2550*/  BSSY.RECONVERGENT B1, `(.L_x_57) ;  /* 0x0000062000017945 */ /* 0x000fe20003800200 */
[----:B------:R-:W-:Y:S02]  /*2560*/  MOV R13, RZ ;  /* 0x000000ff000d7202 */ /* 0x000fe40000000f00 */
[----:B------:R-:W-:-:S04]  /*2570*/  SHF.R.U32.HI R3, RZ, 0x1f, R0 ;  /* 0x0000001fff037819 */ /* 0x000fc80000011600 */
[----:B------:R-:W-:-:S05]  /*2580*/  LEA.HI.SX32 R0, R0, R3, 0x1b ;  /* 0x0000000300007211 */ /* 0x000fca00078fdaff */
[----:B------:R-:W-:-:S05]  /*2590*/  IMAD R0, R0, -0x64, R15 ;  /* 0xffffff9c00007824 */ /* 0x000fca00078e020f */
[C---:B------:R-:W-:Y:S02]  /*25a0*/  ISETP.GE.AND P0, PT, R0.reuse, 0x32, PT ;  /* 0x000000320000780c */ /* 0x040fe40003f06270 */
[----:B------:R-:W-:Y:S02]  /*25b0*/  ISETP.GE.AND P1, PT, R0, 0x14, PT ;  /* 0x000000140000780c */ /* 0x000fe40003f26270 */
[----:B------:R-:W-:Y:S02]  /*25c0*/  SEL R2, R2, 0x14, !P0 ;  /* 0x0000001402027807 */ /* 0x000fe40004000000 */
[----:B------:R-:W-:Y:S02]  /*25d0*/  ISETP.GE.AND P0, PT, R0, 0x5, PT ;  /* 0x000000050000780c */ /* 0x000fe40003f06270 */
[----:B------:R-:W-:-:S04]  /*25e0*/  SEL R2, R2, 0x64, P1 ;  /* 0x0000006402027807 */ /* 0x000fc80000800000 */
[----:B0-----:R-:W-:-:S07]  /*25f0*/  SEL R16, R2, 0xc8, P0 ;  /* 0x000000c802107807 */ /* 0x001fce0000000000 */
.L_x_62:
[----:B------:R-:W-:Y:S01]  /*2600*/  I2FP.F32.U32 R0, R13 ;  /* 0x0000000d00007245 */ /* 0x000fe20000201000 */
[----:B------:R-:W-:Y:S04]  /*2610*/  BSSY.RECONVERGENT B2, `(.L_x_58) ;  /* 0x000003f000027945 */ /* 0x000fe80003800200 */
[----:B-----5:R-:W-:-:S04]  /*2620*/  FFMA R17, R11, R9, R0 ;  /* 0x000000090b117223 */ /* 0x020fc80000000000 */
[C---:B------:R-:W-:Y:S01]  /*2630*/  FMUL R0, R17.reuse, 0.63661974668502807617 ;  /* 0x3f22f98311007820 */ /* 0x040fe20000400000 */
[----:B------:R-:W-:-:S05]  /*2640*/  FSETP.GE.AND P0, PT, |R17|, 105615, PT ;  /* 0x47ce47801100780b */ /* 0x000fca0003f06200 */
        /* <DEDUP_REMOVED lines=8> */
[----:B------:R-:W-:Y:S01]  /*26d0*/  @!P0 IMAD.MOV.U32 R0, RZ, RZ, RZ ;  /* 0x000000ffff008224 */ /* 0x000fe200078e00ff */
[----:B------:R-:W-:Y:S06]  /*26e0*/  @!P0 BRA `(.L_x_59) ;  /* 0x0000000000c48947 */ /* 0x000fec0003800000 */
[----:B------:R-:W0:Y:S01]  /*26f0*/  LDC.64 R2, c[0x4][RZ] ;  /* 0x01000000ff027b82 */ /* 0x000e220000000a00 */
[----:B------:R-:W-:Y:S01]  /*2700*/  SHF.L.U32 R0, R17, 0x8, RZ ;  /* 0x0000000811007819 */ /* 0x000fe200000006ff */
[----:B------:R-:W-:Y:S01]  /*2710*/  HFMA2 R12, -RZ, RZ, 0, 0 ;  /* 0x00000000ff0c7431 */ /* 0x000fe200000001ff */
[----:B------:R-:W-:Y:S01]  /*2720*/  BSSY.RECONVERGENT B3, `(.L_x_60) ;  /* 0x000000e000037945 */ /* 0x000fe20003800200 */
[----:B------:R-:W-:Y:S01]  /*2730*/  IMAD.MOV.U32 R23, RZ, RZ, RZ ;  /* 0x000000ffff177224 */ /* 0x000fe200078e00ff */
[----:B------:R-:W-:Y:S02]  /*2740*/  MOV R4, RZ ;  /* 0x000000ff00047202 */ /* 0x000fe40000000f00 */
[----:B------:R-:W-:-:S07]  /*2750*/  LOP3.LUT R25, R0, 0x80000000, RZ, 0xfc, !PT ;  /* 0x8000000000197812 */ /* 0x000fce00078efcff */
.L_x_61:
[----:B0-----:R-:W-:-:S05]  /*2760*/  IMAD.WIDE.U32 R18, R4, 0x4, R2 ;  /* 0x0000000404127825 */ /* 0x001fca00078e0002 */
[----:B------:R-:W2:Y:S01]  /*2770*/  LDG.E.CONSTANT R14, desc[UR10][R18.64] ;  /* 0x0000000a120e7981 */ /* 0x000ea2000c1e9900 */
[C---:B-1----:R-:W-:Y:S01]  /*2780*/  LEA R0, R4.reuse, R1, 0x2 ;  /* 0x0000000104007211 */ /* 0x042fe200078e10ff */
[----:B------:R-:W-:-:S05]  /*2790*/  VIADD R4, R4, 0x1 ;  /* 0x0000000104047836 */ /* 0x000fca0000000000 */
[----:B------:R-:W-:Y:S01]  /*27a0*/  ISETP.NE.AND P0, PT, R4, 0x6, PT ;  /* 0x000000060400780c */ /* 0x000fe20003f05270 */
[----:B--2---:R-:W-:-:S03]  /*27b0*/  IMAD.WIDE.U32 R14, R14, R25, RZ ;  /* 0x000000190e0e7225 */ /* 0x004fc600078e00ff */
[----:B------:R-:W-:-:S04]  /*27c0*/  IADD3 R21, P1, PT, R14, R12, RZ ;  /* 0x0000000c0e157210 */ /* 0x000fc80007f3e0ff */
[----:B------:R-:W-:Y:S01]  /*27d0*/  IADD3.X R12, PT, PT, R15, R23, RZ, P1, !PT ;  /* 0x000000170f0c7210 */ /* 0x000fe20000ffe4ff */
[----:B------:R1:W-:Y:S04]  /*27e0*/  STL [R0], R21 ;  /* 0x0000001500007387 */ /* 0x0003e80000100800 */
[----:B------:R-:W-:Y:S05]  /*27f0*/  @P0 BRA `(.L_x_61) ;  /* 0xfffffffc00d80947 */ /* 0x000fea000383ffff */
[----:B------:R-:W-:Y:S05]  /*2800*/  BSYNC.RECONVERGENT B3 ;  /* 0x0000000000037941 */ /* 0x000fea0003800200 */
.L_x_60:
[----:B------:R-:W-:Y:S01]  /*2810*/  SHF.R.U32.HI R4, RZ, 0x17, R17 ;  /* 0x00000017ff047819 */ /* 0x000fe20000011611 */
[----:B------:R0:W-:Y:S03]  /*2820*/  STL [R1+0x18], R12 ;  /* 0x0000180c01007387 */ /* 0x0001e60000100800 */
[C---:B-1----:R-:W-:Y:S02]  /*2830*/  LOP3.LUT R0, R4.reuse, 0xe0, RZ, 0xc0, !PT ;  /* 0x000000e004007812 */ /* 0x042fe400078ec0ff */
[----:B------:R-:W-:Y:S02]  /*2840*/  LOP3.LUT P0, RZ, R4, 0x1f, RZ, 0xc0, !PT ;  /* 0x0000001f04ff7812 */ /* 0x000fe4000780c0ff */
[----:B------:R-:W-:-:S04]  /*2850*/  IADD3 R0, PT, PT, R0, -0x80, RZ ;  /* 0xffffff8000007810 */ /* 0x000fc80007ffe0ff */
[----:B------:R-:W-:-:S05]  /*2860*/  SHF.R.U32.HI R0, RZ, 0x5, R0 ;  /* 0x00000005ff007819 */ /* 0x000fca0000011600 */
[----:B------:R-:W-:-:S05]  /*2870*/  IMAD R18, R0, -0x4, R1 ;  /* 0xfffffffc00127824 */ /* 0x000fca00078e0201 */
[----:B------:R-:W2:Y:S04]  /*2880*/  LDL R0, [R18+0x18] ;  /* 0x0000180012007983 */ /* 0x000ea80000100800 */
[----:B------:R-:W2:Y:S04]  /*2890*/  LDL R3, [R18+0x14] ;  /* 0x0000140012037983 */ /* 0x000ea80000100800 */
[----:B------:R-:W3:Y:S01]  /*28a0*/  @P0 LDL R2, [R18+0x10] ;  /* 0x0000100012020983 */ /* 0x000ee20000100800 */
[----:B------:R-:W-:Y:S01]  /*28b0*/  LOP3.LUT R4, R4, 0x1f, RZ, 0xc0, !PT ;  /* 0x0000001f04047812 */ /* 0x000fe200078ec0ff */
[----:B------:R-:W-:Y:S01]  /*28c0*/  UMOV UR4, 0x54442d19 ;  /* 0x54442d1900047882 */ /* 0x000fe20000000000 */
[----:B------:R-:W-:-:S02]  /*28d0*/  UMOV UR5, 0x3bf921fb ;  /* 0x3bf921fb00057882 */ /* 0x000fc40000000000 */
[-C--:B--2---:R-:W-:Y:S02]  /*28e0*/  @P0 SHF.L.W.U32.HI R0, R3, R4.reuse, R0 ;  /* 0x0000000403000219 */ /* 0x084fe40000010e00 */
[----:B---3--:R-:W-:Y:S02]  /*28f0*/  @P0 SHF.L.W.U32.HI R3, R2, R4, R3 ;  /* 0x0000000402030219 */ /* 0x008fe40000010e03 */
[----:B------:R-:W-:Y:S02]  /*2900*/  ISETP.GE.AND P0, PT, R17, RZ, PT ;  /* 0x000000ff1100720c */ /* 0x000fe40003f06270 */
[C---:B------:R-:W-:Y:S01]  /*2910*/  SHF.L.W.U32.HI R2, R3.reuse, 0x2, R0 ;  /* 0x0000000203027819 */ /* 0x040fe20000010e00 */
[----:B------:R-:W-:-:S03]  /*2920*/  IMAD.SHL.U32 R3, R3, 0x4, RZ ;  /* 0x0000000403037824 */ /* 0x000fc600078e00ff */
[----:B------:R-:W-:Y:S02]  /*2930*/  SHF.R.S32.HI R4, RZ, 0x1f, R2 ;  /* 0x0000001fff047819 */ /* 0x000fe40000011402 */
[----:B------:R-:W-:Y:S02]  /*2940*/  LOP3.LUT R17, R2, R17, RZ, 0x3c, !PT ;  /* 0x0000001102117212 */ /* 0x000fe400078e3cff */
[C---:B------:R-:W-:Y:S02]  /*2950*/  LOP3.LUT R14, R4.reuse, R3, RZ, 0x3c, !PT ;  /* 0x00000003040e7212 */ /* 0x040fe400078e3cff */
[----:B------:R-:W-:Y:S02]  /*2960*/  LOP3.LUT R15, R4, R2, RZ, 0x3c, !PT ;  /* 0x00000002040f7212 */ /* 0x000fe400078e3cff */
[----:B------:R-:W-:Y:S02]  /*2970*/  SHF.R.U32.HI R3, RZ, 0x1e, R0 ;  /* 0x0000001eff037819 */ /* 0x000fe40000011600 */
[----:B------:R-:W-:-:S02]  /*2980*/  ISETP.GE.AND P1, PT, R17, RZ, PT ;  /* 0x000000ff1100720c */ /* 0x000fc40003f26270 */
[----:B------:R-:W1:Y:S01]  /*2990*/  I2F.F64.S64 R14, R14 ;  /* 0x0000000e000e7312 */ /* 0x000e620000301c00 */
[----:B------:R-:W-:-:S04]  /*29a0*/  LEA.HI R0, R2, R3, RZ, 0x1 ;  /* 0x0000000302007211 */ /* 0x000fc800078f08ff */
[----:B------:R-:W-:-:S04]  /*29b0*/  IADD3 R2, PT, PT, -R0, RZ, RZ ;  /* 0x000000ff00027210 */ /* 0x000fc80007ffe1ff */
[----:B------:R-:W-:Y:S01]  /*29c0*/  @!P0 MOV R0, R2 ;  /* 0x0000000200008202 */ /* 0x000fe20000000f00 */
[----:B-1----:R-:W-:-:S10]  /*29d0*/  DMUL R18, R14, UR4 ;  /* 0x000000040e127c28 */ /* 0x002fd40008000000 */
[----:B------:R-:W1:Y:S02]  /*29e0*/  F2F.F32.F64 R18, R18 ;  /* 0x0000001200127310 */ /* 0x000e640000301000 */
[----:B01----:R-:W-:-:S07]  /*29f0*/  FSEL R2, -R18, R18, !P1 ;  /* 0x0000001212027208 */ /* 0x003fce0004800100 */
.L_x_59:
[----:B------:R-:W-:Y:S05]  /*2a00*/  BSYNC.RECONVERGENT B2 ;  /* 0x0000000000027941 */ /* 0x000fea0003800200 */
.L_x_58:
[----:B------:R-:W-:Y:S01]  /*2a10*/  LOP3.LUT R12, R0, 0x1, RZ, 0xc0, !PT ;  /* 0x00000001000c7812 */ /* 0x000fe200078ec0ff */
[----:B------:R-:W-:Y:S02]  /*2a20*/  IMAD.MOV.U32 R4, RZ, RZ, 0x37cbac00 ;  /* 0x37cbac00ff047424 */ /* 0x000fe400078e00ff */
[----:B------:R-:W-:Y:S01]  /*2a30*/  FMUL R3, R2, R2 ;  /* 0x0000000202037220 */ /* 0x000fe20000400000 */
[----:B------:R-:W-:Y:S01]  /*2a40*/  MOV R17, 0x3effffff ;  /* 0x3effffff00117802 */ /* 0x000fe20000000f00 */
[----:B------:R-:W-:Y:S01]  /*2a50*/  VIADD R13, R13, 0x1 ;  /* 0x000000010d0d7836 */ /* 0x000fe20000000000 */
[----:B------:R-:W-:Y:S01]  /*2a60*/  ISETP.NE.U32.AND P0, PT, R12, 0x1, PT ;  /* 0x000000010c00780c */ /* 0x000fe20003f05070 */
[----:B------:R-:W-:Y:S02]  /*2a70*/  HFMA2 R12, -RZ, RZ, 1.291015625, -0.052581787109375 ;  /* 0x3d2aaabbff0c7431 */ /* 0x000fe400000001ff */
[----:B------:R-:W-:Y:S01]  /*2a80*/  FFMA R4, R3, R4, -0.0013887860113754868507 ;  /* 0xbab607ed03047423 */ /* 0x000fe20000000004 */
[----:B------:R-:W-:-:S02]  /*2a90*/  LOP3.LUT P1, RZ, R0, 0x2, RZ, 0xc0, !PT ;  /* 0x0000000200ff7812 */ /* 0x000fc4000782c0ff */
[----:B------:R-:W-:Y:S02]  /*2aa0*/  FSEL R0, R2, 1, P0 ;  /* 0x3f80000002007808 */ /* 0x000fe40000000000 */
[----:B------:R-:W-:Y:S02]  /*2ab0*/  FSEL R4, R4, -0.00019574658654164522886, !P0 ;  /* 0xb94d415304047808 */ /* 0x000fe40004000000 */
[----:B------:R-:W-:Y:S01]  /*2ac0*/  FSEL R17, -R17, -0.16666662693023681641, !P0 ;  /* 0xbe2aaaa811117808 */ /* 0x000fe20004000100 */
[----:B------:R-:W-:Y:S01]  /*2ad0*/  FFMA R15, R3, R0, RZ ;  /* 0x00000000030f7223 */ /* 0x000fe200000000ff */
[----:B------:R-:W-:Y:S02]  /*2ae0*/  FSEL R12, R12, 0.0083327032625675201416, !P0 ;  /* 0x3c0885e40c0c7808 */ /* 0x000fe40004000000 */
[----:B------:R-:W-:-:S03]  /*2af0*/  ISETP.NE.AND P0, PT, R13, R16, PT ;  /* 0x000000100d00720c */ /* 0x000fc60003f05270 */
[----:B------:R-:W-:-:S04]  /*2b00*/  FFMA R4, R3, R4, R12 ;  /* 0x0000000403047223 */ /* 0x000fc8000000000c */
[----:B------:R-:W-:-:S04]  /*2b10*/  FFMA R4, R3, R4, R17 ;  /* 0x0000000403047223 */ /* 0x000fc80000000011 */
[----:B------:R-:W-:-:S04]  /*2b20*/  FFMA R0, R15, R4, R0 ;  /* 0x000000040f007223 */ /* 0x000fc80000000000 */
[----:B------:R-:W-:-:S04]  /*2b30*/  @P1 FADD R0, RZ, -R0 ;  /* 0x80000000ff001221 */ /* 0x000fc80000000000 */
[----:B------:R-:W-:-:S04]  /*2b40*/  FMUL R0, R0, 0.10000000149011611938 ;  /* 0x3dcccccd00007820 */ /* 0x000fc80000400000 */
[----:B------:R-:W-:Y:S01]  /*2b50*/  FFMA R11, R11, 0.89999997615814208984, R0 ;  /* 0x3f6666660b0b7823 */ /* 0x000fe20000000000 */
[----:B------:R-:W-:Y:S06]  /*2b60*/  @P0 BRA `(.L_x_62) ;  /* 0xfffffff800a40947 */ /* 0x000fec000383ffff */
[----:B------:R-:W-:Y:S05]  /*2b70*/  BSYNC.RECONVERGENT B1 ;  /* 0x0000000000017941 */ /* 0x000fea0003800200 */
.L_x_57:
[----:B------:R2:W-:Y:S01]  /*2b80*/  STG.E desc[UR10][R6.64], R11 ;  /* 0x0000000b06007986 */ /* 0x0005e2000c10190a */
[----:B------:R-:W-:Y:S05]  /*2b90*/  BRA `(.L_x_25) ;  /* 0x0000000400d87947 */ /* 0x000fea0003800000 */
.L_x_227:
[----:B------:R-:W0:Y:S02]  /*2ba0*/  LDC.64 R6, c[0x0][0x380] ;  /* 0x0000e000ff067b82 */ /* 0x000e240000000a00 */
[----:B0-----:R-:W-:-:S05]  /*2bb0*/  IMAD.WIDE R6, R15, 0x4, R6 ;  /* 0x000000040f067825 */ /* 0x001fca00078e0206 */
[----:B------:R-:W2:Y:S01]  /*2bc0*/  LDG.E R11, desc[UR10][R6.64] ;  /* 0x0000000a060b7981 */ /* 0x000ea2000c1e1900 */
[----:B------:R-:W-:Y:S01]  /*2bd0*/  HFMA2 R2, -RZ, RZ, 0, 4.76837158203125e-06 ;  /* 0x00000050ff027431 */ /* 0x000fe200000001ff */
[----:B------:R-:W-:Y:S01]  /*2be0*/  BSSY.RECONVERGENT B1, `(.L_x_63) ;  /* 0x0000070000017945 */ /* 0x000fe20003800200 */
[----:B------:R-:W-:Y:S02]  /*2bf0*/  IMAD.MOV.U32 R13, RZ, RZ, RZ ;  /* 0x000000ffff0d7224 */ /* 0x000fe400078e00ff */
[----:B--2---:R-:W-:-:S06]  /*2c00*/  FMUL R0, R11, 1000 ;  /* 0x447a00000b007820 */ /* 0x004fcc0000400000 */
[----:B------:R-:W0:Y:S02]  /*2c10*/  F2I.TRUNC.NTZ R0, R0 ;  /* 0x0000000000007305 */ /* 0x000e24000020f100 */
[----:B0-----:R-:W-:-:S04]  /*2c20*/  SHF.R.S32.HI R3, RZ, 0x1f, R0 ;  /* 0x0000001fff037819 */ /* 0x001fc80000011400 */
[----:B------:R-:W-:-:S04]  /*2c30*/  LEA.HI R3, R3, R0, RZ, 0x3 ;  /* 0x0000000003037211 */ /* 0x000fc800078f18ff */
[----:B------:R-:W-:-:S04]  /*2c40*/  LOP3.LUT R3, R3, 0xfffffff8, RZ, 0xc0, !PT ;  /* 0xfffffff803037812 */ /* 0x000fc800078ec0ff */
[----:B------:R-:W-:-:S04]  /*2c50*/  IADD3 R3, PT, PT, R0, -R3, RZ ;  /* 0x8000000300037210 */ /* 0x000fc80007ffe0ff */
[C---:B------:R-:W-:Y:S02]  /*2c60*/  ISETP.GE.AND P0, PT, R3.reuse, 0x4, PT ;  /* 0x000000040300780c */ /* 0x040fe40003f06270 */
[C---:B------:R-:W-:Y:S02]  /*2c70*/  ISETP.NE.AND P1, PT, R3.reuse, 0x7, PT ;  /* 0x000000070300780c */ /* 0x040fe40003f25270 */
[----:B------:R-:W-:Y:S02]  /*2c80*/  SEL R2, R2, 0x28, !P0 ;  /* 0x0000002802027807 */ /* 0x000fe40004000000 */
[----:B------:R-:W-:Y:S02]  /*2c90*/  ISETP.NE.AND P0, PT, R3, RZ, PT ;  /* 0x000000ff0300720c */ /* 0x000fe40003f05270 */
[----:B------:R-:W-:-:S04]  /*2ca0*/  SEL R2, R2, 0x96, P1 ;  /* 0x0000009602027807 */ /* 0x000fc80000800000 */
[----:B------:R-:W-:-:S07]  /*2cb0*/  SEL R16, R2, 0x96, P0 ;  /* 0x0000009602107807 */ /* 0x000fce0000000000 */
.L_x_68:
        /* <DEDUP_REMOVED lines=21> */
.L_x_67:
        /* <DEDUP_REMOVED lines=11> */
.L_x_66:
        /* <DEDUP_REMOVED lines=25> */
.L_x_65:
[----:B------:R-:W-:Y:S05]  /*3050*/  BSYNC.RECONVERGENT B2 ;  /* 0x0000000000027941 */ /* 0x000fea0003800200 */
.L_x_64:
[----:B------:R-:W-:Y:S01]  /*3060*/  MOV R0, 0x37cbac00 ;  /* 0x37cbac0000007802 */ /* 0x000fe20000000f00 */
[----:B------:R-:W-:Y:S01]  /*3070*/  FMUL R15, R3, R3 ;  /* 0x00000003030f7220 */ /* 0x000fe20000400000 */
[----:B------:R-:W-:Y:S01]  /*3080*/  LOP3.LUT R4, R2, 0x1, RZ, 0xc0, !PT ;  /* 0x0000000102047812 */ /* 0x000fe200078ec0ff */
[----:B------:R-:W-:Y:S02]  /*3090*/  HFMA2 R17, -RZ, RZ, 1.541015625, -0.052001953125 ;  /* 0x3e2aaaa8ff117431 */ /* 0x000fe400000001ff */
[----:B------:R-:W-:Y:S02]  /*30a0*/  IMAD.MOV.U32 R12, RZ, RZ, 0x3c0885e4 ;  /* 0x3c0885e4ff0c7424 */ /* 0x000fe400078e00ff */
[----:B------:R-:W-:Y:S01]  /*30b0*/  FFMA R0, R15, R0, -0.0013887860113754868507 ;  /* 0xbab607ed0f007423 */ /* 0x000fe20000000000 */
[----:B------:R-:W-:Y:S02]  /*30c0*/  ISETP.NE.U32.AND P0, PT, R4, 0x1, PT ;  /* 0x000000010400780c */ /* 0x000fe40003f05070 */
[----:B------:R-:W-:-:S02]  /*30d0*/  IADD3 R2, PT, PT, R2, 0x1, RZ ;  /* 0x0000000102027810 */ /* 0x000fc40007ffe0ff */
[----:B------:R-:W-:Y:S02]  /*30e0*/  FSEL R4, R0, -0.00019574658654164522886, P0 ;  /* 0xb94d415300047808 */ /* 0x000fe40000000000 */
[----:B------:R-:W-:Y:S02]  /*30f0*/  FSEL R12, R12, 0.041666727513074874878, !P0 ;  /* 0x3d2aaabb0c0c7808 */ /* 0x000fe40004000000 */
[----:B------:R-:W-:Y:S02]  /*3100*/  LOP3.LUT P1, RZ, R2, 0x2, RZ, 0xc0, !PT ;  /* 0x0000000202ff7812 */ /* 0x000fe4000782c0ff */
[----:B------:R-:W-:Y:S01]  /*3110*/  FSEL R0, R3, 1, !P0 ;  /* 0x3f80000003007808 */ /* 0x000fe20004000000 */
[----:B------:R-:W-:Y:S01]  /*3120*/  FFMA R4, R15, R4, R12 ;  /* 0x000000040f047223 */ /* 0x000fe2000000000c */
[----:B------:R-:W-:Y:S01]  /*3130*/  FSEL R17, -R17, -0.4999999701976776123, !P0 ;  /* 0xbeffffff11117808 */ /* 0x000fe20004000100 */
[----:B------:R-:W-:Y:S01]  /*3140*/  IMAD.MOV.U32 R12, RZ, RZ, 0x3c80f082 ;  /* 0x3c80f082ff0c7424 */ /* 0x000fe200078e00ff */
[----:B------:R-:W-:Y:S01]  /*3150*/  IADD3 R13, PT, PT, R13, 0x1, RZ ;  /* 0x000000010d0d7810 */ /* 0x000fe20007ffe0ff */
[----:B------:R-:W-:-:S02]  /*3160*/  FFMA R3, R15, R0, RZ ;  /* 0x000000000f037223 */ /* 0x000fc400000000ff */
[----:B------:R-:W-:-:S04]  /*3170*/  FFMA R4, R15, R4, R17 ;  /* 0x000000040f047223 */ /* 0x000fc80000000011 */
[----:B------:R-:W-:Y:S01]  /*3180*/  FFMA R0, R3, R4, R0 ;  /* 0x0000000403007223 */ /* 0x000fe20000000000 */
[----:B------:R-:W-:-:S03]  /*3190*/  MOV R4, 0x3f800000 ;  /* 0x3f80000000047802 */ /* 0x000fc60000000f00 */
[----:B------:R-:W-:-:S04]  /*31a0*/  @P1 FADD R0, RZ, -R0 ;  /* 0x80000000ff001221 */ /* 0x000fc80000000000 */
[----:B------:R-:W-:-:S04]  /*31b0*/  FMUL R0, R0, 0.0099999997764825820923 ;  /* 0x3c23d70a00007820 */ /* 0x000fc80000400000 */
        /* <DEDUP_REMOVED lines=19> */
.L_x_63:
[----:B------:R3:W-:Y:S02]  /*32f0*/  STG.E desc[UR10][R6.64], R11 ;  /* 0x0000000b06007986 */ /* 0x0007e4000c10190a */
.L_x_25:
[----:B------:R-:W-:Y:S05]  /*3300*/  BSYNC.RECONVERGENT B0 ;  /* 0x0000000000007941 */ /* 0x000fea0003800200 */
.L_x_24:
[----:B01--4-:R-:W0:Y:S01]  /*3310*/  S2R R3, SR_CgaCtaId ;  /* 0x0000000000037919 */ /* 0x013e220000008800 */
[----:B------:R-:W-:Y:S01]  /*3320*/  MOV R2, 0x400 ;  /* 0x0000040000027802 */ /* 0x000fe20000000f00 */
[----:B------:R-:W-:Y:S01]  /*3330*/  BSSY B0, `(.L_x_69) ;  /* 0x0000007000007945 */ /* 0x000fe20003800000 */
[----:B------:R-:W-:-:S03]  /*3340*/  SHF.L.U32 R0, R10, 0x1f, RZ ;  /* 0x0000001f0a007819 */ /* 0x000fc600000006ff */
[----:B--23--:R-:W-:-:S05]  /*3350*/  VIADD R11, R2, 0x10 ;  /* 0x00000010020b7836 */ /* 0x00cfca0000000000 */
[----:B0-----:R-:W-:-:S07]  /*3360*/  LEA R11, R3, R11, 0x18 ;  /* 0x0000000b030b7211 */ /* 0x001fce00078ec0ff */
.L_x_70:
[----:B------:R-:W-:Y:S05]  /*3370*/  YIELD ;  /* 0x0000000000007946 */ /* 0x000fea0003800000 */
[----:B------:R-:W0:Y:S02]  /*3380*/  SYNCS.PHASECHK.TRANS64.TRYWAIT P0, [R11+URZ], R0 ;  /* 0x000000000b0075a7 */ /* 0x000e2400080011ff */
[----:B0-----:R-:W-:Y:S05]  /*3390*/  @!P0 BRA `(.L_x_70) ;  /* 0xfffffffc00f48947 */ /* 0x001fea000383ffff */
[----:B------:R-:W-:Y:S05]  /*33a0*/  BSYNC B0 ;  /* 0x0000000000007941 */ /* 0x000fea0003800000 */
.L_x_69:
[----:B------:R-:W-:-:S06]  /*33b0*/  LEA R12, R3, R2, 0x18 ;  /* 0x00000002030c7211 */ /* 0x000fcc00078ec0ff */
[----:B------:R-:W0:Y:S02]  /*33c0*/  LDS.128 R12, [R12] ;  /* 0x000000000c0c7984 */ /* 0x000e240000000c00 */
[----:B0-----:R-:W-:-:S13]  /*33d0*/  LOP3.LUT P0, RZ, R14, 0x1, RZ, 0xc0, !PT ;  /* 0x000000010eff7812 */ /* 0x001fda000780c0ff */
[----:B------:R-:W-:Y:S05]  /*33e0*/  @!P0 BRA `(.L_x_71) ;  /* 0x0000000000308947 */ /* 0x000fea0003800000 */
[----:B------:R-:W-:Y:S01]  /*33f0*/  ISETP.NE.AND P0, PT, R5, RZ, PT ;  /* 0x000000ff0500720c */ /* 0x000fe20003f05270 */
[----:B------:R-:W-:Y:S01]  /*3400*/  BSSY.RECONVERGENT B0, `(.L_x_72) ;  /* 0x0000006000007945 */ /* 0x000fe20003800200 */
[----:B------:R-:W-:-:S11]  /*3410*/  MOV R12, R12 ;  /* 0x0000000c000c7202 */ /* 0x000fd60000000f00 */
[----:B------:R-:W-:Y:S05]  /*3420*/  @P0 BRA `(.L_x_73) ;  /* 0x00000000000c0947 */ /* 0x000fea0003800000 */
[----:B------:R-:W0:Y:S01]  /*3430*/  LDC.64 R2, c[0x0][0x398] ;  /* 0x0000e600ff027b82 */ /* 0x000e220000000a00 */
[----:B------:R-:W-:-:S05]  /*3440*/  HFMA2 R7, -RZ, RZ, 0, 5.9604644775390625e-08 ;  /* 0x00000001ff077431 */ /* 0x000fca00000001ff */
[----:B0-----:R0:W5:Y:S02]  /*3450*/  ATOMG.E.ADD.STRONG.GPU PT, RZ, desc[UR10][R2.64], R7 ;  /* 0x8000000702ff79a8 */ /* 0x00116400081ef10a */
.L_x_73:
[----:B------:R-:W-:Y:S05]  /*3460*/  BSYNC.RECONVERGENT B0 ;  /* 0x0000000000007941 */ /* 0x000fea0003800200 */
.L_x_72:
[----:B------:R1:W-:Y:S06]  /*3470*/  MEMBAR.ALL.CTA ;  /* 0x0000000000007992 */ /* 0x0003ec0000008000 */
[----:B-1----:R-:W2:Y:S01]  /*3480*/  FENCE.VIEW.ASYNC.S ;  /* 0x00000000000073c6 */ /* 0x002ea20000000000 */
[----:B------:R-:W-:Y:S01]  /*3490*/  LOP3.LUT R10, R10, 0x1, RZ, 0x3c, !PT ;  /* 0x000000010a0a7812 */ /* 0x000fe200078e3cff */
[----:B------:R-:W-:Y:S06]  /*34a0*/  BRA `(.L_x_74) ;  /* 0xffffffd000dc7947 */ /* 0x000fec000383ffff */
.L_x_71:
[----:B------:R-:W-:-:S13]  /*34b0*/  ISETP.NE.AND P0, PT, R5, RZ, PT ;  /* 0x000000ff0500720c */ /* 0x000fda0003f05270 */
[----:B------:R-:W-:Y:S05]  /*34c0*/  @P0 EXIT ;  /* 0x000000000000094d */ /* 0x000fea0003800000 */
[----:B------:R-:W0:Y:S01]  /*34d0*/  LDC.64 R2, c[0x0][0x390] ;  /* 0x0000e400ff027b82 */ /* 0x000e220000000a00 */
[----:B------:R-:W-:-:S05]  /*34e0*/  HFMA2 R5, -RZ, RZ, 0, 5.9604644775390625e-08 ;  /* 0x00000001ff057431 */ /* 0x000fca00000001ff */
[----:B0-----:R-:W-:Y:S01]  /*34f0*/  ATOMG.E.ADD.STRONG.GPU PT, RZ, desc[UR10][R2.64], R5 ;  /* 0x8000000502ff79a8 */ /* 0x001fe200081ef10a */
[----:B------:R-:W-:Y:S05]  /*3500*/  EXIT ;  /* 0x000000000000794d */ /* 0x000fea0003800000 */
        .weak           $__internal_0_$__cuda_sm20_sqrt_rn_f32_slowpath
        .type           $__internal_0_$__cuda_sm20_sqrt_rn_f32_slowpath,@function
        .size           $__internal_0_$__cuda_sm20_sqrt_rn_f32_slowpath,(.L_x_249 - $__internal_0_$__cuda_sm20_sqrt_rn_f32_slowpath)
$__internal_0_$__cuda_sm20_sqrt_rn_f32_slowpath:
[----:B------:R-:W-:-:S13]  /*3510*/  LOP3.LUT P0, RZ, R0, 0x7fffffff, RZ, 0xc0, !PT ;  /* 0x7fffffff00ff7812 */ /* 0x000fda000780c0ff */
[----:B------:R-:W-:Y:S01]  /*3520*/  @!P0 IMAD.MOV.U32 R11, RZ, RZ, R0 ;  /* 0x000000ffff0b8224 */ /* 0x000fe200078e0000 */
[----:B------:R-:W-:Y:S06]  /*3530*/  @!P0 BRA `(.L_x_75) ;  /* 0x0000000000408947 */ /* 0x000fec0003800000 */
[----:B------:R-:W-:-:S13]  /*3540*/  FSETP.GEU.FTZ.AND P0, PT, R0, RZ, PT ;  /* 0x000000ff0000720b */ /* 0x000fda0003f1e000 */
[----:B------:R-:W-:Y:S01]  /*3550*/  @!P0 MOV R11, 0x7fffffff ;  /* 0x7fffffff000b8802 */ /* 0x000fe20000000f00 */
[----:B------:R-:W-:Y:S06]  /*3560*/  @!P0 BRA `(.L_x_75) ;  /* 0x0000000000348947 */ /* 0x000fec0003800000 */
[----:B------:R-:W-:-:S13]  /*3570*/  FSETP.GTU.FTZ.AND P0, PT, |R0|, +INF , PT ;  /* 0x7f8000000000780b */ /* 0x000fda0003f1c200 */
[----:B------:R-:W-:Y:S01]  /*3580*/  @P0 FADD.FTZ R11, R0, 1 ;  /* 0x3f800000000b0421 */ /* 0x000fe20000010000 */
[----:B------:R-:W-:Y:S06]  /*3590*/  @P0 BRA `(.L_x_75) ;  /* 0x0000000000280947 */ /* 0x000fec0003800000 */
[----:B------:R-:W-:-:S13]  /*35a0*/  FSETP.NEU.FTZ.AND P0, PT, |R0|, +INF , PT ;  /* 0x7f8000000000780b */ /* 0x000fda0003f1d200 */
[----:B------:R-:W-:-:S04]  /*35b0*/  @P0 FFMA R12, R0, 1.84467440737095516160e+19, RZ ;  /* 0x5f800000000c0823 */ /* 0x000fc800000000ff */
[----:B------:R-:W0:Y:S02]  /*35c0*/  @P0 MUFU.RSQ R11, R12 ;  /* 0x0000000c000b0308 */ /* 0x000e240000001400 */
[----:B0-----:R-:W-:Y:S01]  /*35d0*/  @P0 FMUL.FTZ R13, R12, R11 ;  /* 0x0000000b0c0d0220 */ /* 0x001fe20000410000 */
[----:B------:R-:W-:Y:S01]  /*35e0*/  @P0 FMUL.FTZ R15, R11, 0.5 ;  /* 0x3f0000000b0f0820 */ /* 0x000fe20000410000 */
[----:B------:R-:W-:Y:S02]  /*35f0*/  @!P0 MOV R11, R0 ;  /* 0x00000000000b8202 */ /* 0x000fe40000000f00 */
[----:B------:R-:W-:-:S04]  /*3600*/  @P0 FADD.FTZ R14, -R13, -RZ ;  /* 0x800000ff0d0e0221 */ /* 0x000fc80000010100 */
[----:B------:R-:W-:-:S04]  /*3610*/  @P0 FFMA R14, R13, R14, R12 ;  /* 0x0000000e0d0e0223 */ /* 0x000fc8000000000c */
[----:B------:R-:W-:-:S04]  /*3620*/  @P0 FFMA R14, R14, R15, R13 ;  /* 0x0000000f0e0e0223 */ /* 0x000fc8000000000d */
[----:B------:R-:W-:-:S07]  /*3630*/  @P0 FMUL.FTZ R11, R14, 2.3283064365386962891e-10 ;  /* 0x2f8000000e0b0820 */ /* 0x000fce0000410000 */
.L_x_75:
[----:B------:R-:W-:Y:S01]  /*3640*/  HFMA2 R13, -RZ, RZ, 0, 0 ;  /* 0x00000000ff0d7431 */ /* 0x000fe200000001ff */
[----:B------:R-:W-:Y:S01]  /*3650*/  MOV R12, R16 ;  /* 0x00000010000c7202 */ /* 0x000fe20000000f00 */
[----:B------:R-:W-:-:S03]  /*3660*/  IMAD.MOV.U32 R0, RZ, RZ, R11 ;  /* 0x000000ffff007224 */ /* 0x000fc600078e000b */
[----:B------:R-:W-:Y:S05]  /*3670*/  RET.REL.NODEC R12 `(_Z29kernel_cluster_launch_controlPfiPiS0_12WorkloadTypei) ;  /* 0xffffffc80c607950 */ /* 0x000fea0003c3ffff */
.L_x_76:
[----:B------:R-:W-:-:S00]  /*3680*/  BRA `(.L_x_76) ;  /* 0xfffffffc00fc7947 */ /* 0x000fc0000383ffff */
[----:B------:R-:W-:-:S00]  /*3690*/  NOP ;  /* 0x0000000000007918 */ /* 0x000fc00000000000 */
        /* <DEDUP_REMOVED lines=14> */
.L_x_249:


//--------------------- .text._Z19kernel_fixed_blocksPfiPi12WorkloadTypei --------------------------
	.section	.text._Z19kernel_fixed_blocksPfiPi12WorkloadTypei,"ax",@progbits
	.align	128
        .global         _Z19kernel_fixed_blocksPfiPi12WorkloadTypei
        .type           _Z19kernel_fixed_blocksPfiPi12WorkloadTypei,@function
        .size           _Z19kernel_fixed_blocksPfiPi12WorkloadTypei,(.L_x_250 - _Z19kernel_fixed_blocksPfiPi12WorkloadTypei)
        .other          _Z19kernel_fixed_blocksPfiPi12WorkloadTypei,@"STO_CUDA_ENTRY STV_DEFAULT"
_Z19kernel_fixed_blocksPfiPi12WorkloadTypei:
.text._Z19kernel_fixed_blocksPfiPi12WorkloadTypei:
[----:B------:R-:W0:Y:S01]  /*0000*/  LDC R1, c[0x0][0x37c] ;  /* 0x0000df00ff017b82 */ /* 0x000e220000000800 */
[----:B------:R-:W1:Y:S01]  /*0010*/  LDCU UR5, c[0x0][0x39c] ;  /* 0x00007380ff0577ac */ /* 0x000e620008000800 */
[----:B------:R-:W-:Y:S01]  /*0020*/  HFMA2 R5, -RZ, RZ, 1.875, 0 ;  /* 0x3f800000ff057431 */ /* 0x000fe200000001ff */
[----:B0-----:R-:W-:Y:S01]  /*0030*/  IADD3 R1, PT, PT, R1, -0x20, RZ ;  /* 0xffffffe001017810 */ /* 0x001fe20007ffe0ff */
[----:B-1----:R-:W-:-:S09]  /*0040*/  UISETP.GE.AND UP0, UPT, UR5, 0x1, UPT ;  /* 0x000000010500788c */ /* 0x002fd2000bf06270 */
[----:B------:R-:W-:Y:S05]  /*0050*/  BRA.U !UP0, `(.L_x_77) ;  /* 0x00000005087c7547 */ /* 0x000fea000b800000 */
[----:B------:R-:W-:Y:S01]  /*0060*/  UISETP.GE.U32.AND UP0, UPT, UR5, 0x4, UPT ;  /* 0x000000040500788c */ /* 0x000fe2000bf06070 */
[----:B------:R-:W-:Y:S01]  /*0070*/  IMAD.MOV.U32 R5, RZ, RZ, 0x3f800000 ;  /* 0x3f800000ff057424 */ /* 0x000fe200078e00ff */
[----:B------:R-:W-:-:S07]  /*0080*/  ULOP3.LUT UR6, UR5, 0x3, URZ, 0xc0, !UPT ;  /* 0x0000000305067892 */ /* 0x000fce000f8ec0ff */
[----:B------:R-:W-:Y:S05]  /*0090*/  BRA.U !UP0, `(.L_x_78) ;  /* 0x0000000508107547 */ /* 0x000fea000b800000 */
[----:B------:R-:W-:Y:S01]  /*00a0*/  MOV R5, 0x3f800000 ;  /* 0x3f80000000057802 */ /* 0x000fe20000000f00 */
[----:B------:R-:W-:Y:S01]  /*00b0*/  ULOP3.LUT UR5, UR5, 0x7ffffffc, URZ, 0xc0, !UPT ;  /* 0x7ffffffc05057892 */ /* 0x000fe2000f8ec0ff */
[----:B------:R-:W-:-:S11]  /*00c0*/  UMOV UR4, URZ ;  /* 0x000000ff00047c82 */ /* 0x000fd60008000000 */
.L_x_92:
[----:B------:R-:W-:Y:S01]  /*00d0*/  FFMA R3, R5, R5, 0.0010000000474974513054 ;  /* 0x3a83126f05037423 */ /* 0x000fe20000000005 */
[----:B------:R-:W-:Y:S01]  /*00e0*/  UIADD3 UR4, UPT, UPT, UR4, 0x4, URZ ;  /* 0x0000000404047890 */ /* 0x000fe2000fffe0ff */
[----:B------:R-:W-:Y:S02]  /*00f0*/  BSSY.RECONVERGENT B0, `(.L_x_79) ;  /* 0x000000e000007945 */ /* 0x000fe40003800200 */
[----:B------:R-:W-:Y:S01]  /*0100*/  VIADD R0, R3, 0xf3000000 ;  /* 0xf300000003007836 */ /* 0x000fe20000000000 */
[----:B------:R0:W1:Y:S01]  /*0110*/  MUFU.RSQ R2, R3 ;  /* 0x0000000300027308 */ /* 0x0000620000001400 */
[----:B------:R-:W-:-:S03]  /*0120*/  UISETP.NE.AND UP0, UPT, UR4, UR5, UPT ;  /* 0x000000050400728c */ /* 0x000fc6000bf05270 */
[----:B------:R-:W-:-:S13]  /*0130*/  ISETP.GT.U32.AND P0, PT, R0, 0x727fffff, PT ;  /* 0x727fffff0000780c */ /* 0x000fda0003f04070 */
[----:B01----:R-:W-:Y:S05]  /*0140*/  @!P0 BRA `(.L_x_80) ;  /* 0x0000000000108947 */ /* 0x003fea0003800000 */
[----:B------:R-:W-:Y:S02]  /*0150*/  MOV R0, R3 ;  /* 0x0000000300007202 */ /* 0x000fe40000000f00 */
[----:B------:R-:W-:-:S07]  /*0160*/  MOV R16, 0x180 ;  /* 0x0000018000107802 */ /* 0x000fce0000000f00 */
[----:B------:R-:W-:Y:S05]  /*0170*/  CALL.REL.NOINC `($__internal_1_$__cuda_sm20_sqrt_rn_f32_slowpath) ;  /* 0x00000030001c7944 */ /* 0x000fea0003c00000 */
[----:B------:R-:W-:Y:S05]  /*0180*/  BRA `(.L_x_81) ;  /* 0x0000000000107947 */ /* 0x000fea0003800000 */
.L_x_80:
[----:B------:R-:W-:Y:S01]  /*0190*/  FMUL.FTZ R0, R3, R2 ;  /* 0x0000000203007220 */ /* 0x000fe20000410000 */
[----:B------:R-:W-:-:S03]  /*01a0*/  FMUL.FTZ R2, R2, 0.5 ;  /* 0x3f00000002027820 */ /* 0x000fc60000410000 */
[----:B------:R-:W-:-:S04]  /*01b0*/  FFMA R3, -R0, R0, R3 ;  /* 0x0000000000037223 */ /* 0x000fc80000000103 */
[----:B------:R-:W-:-:S07]  /*01c0*/  FFMA R0, R3, R2, R0 ;  /* 0x0000000203007223 */ /* 0x000fce0000000000 */
.L_x_81:
[----:B------:R-:W-:Y:S05]  /*01d0*/  BSYNC.RECONVERGENT B0 ;  /* 0x0000000000007941 */ /* 0x000fea0003800200 */
.L_x_79:
[----:B------:R-:W-:Y:S01]  /*01e0*/  FFMA R3, R0, R0, 0.0010000000474974513054 ;  /* 0x3a83126f00037423 */ /* 0x000fe20000000000 */
[----:B------:R-:W-:Y:S03]  /*01f0*/  BSSY.RECONVERGENT B0, `(.L_x_82) ;  /* 0x000000d000007945 */ /* 0x000fe60003800200 */
[----:B------:R-:W-:Y:S01]  /*0200*/  VIADD R0, R3, 0xf3000000 ;  /* 0xf300000003007836 */ /* 0x000fe20000000000 */
[----:B------:R0:W1:Y:S04]  /*0210*/  MUFU.RSQ R2, R3 ;  /* 0x0000000300027308 */ /* 0x0000680000001400 */
[----:B------:R-:W-:-:S13]  /*0220*/  ISETP.GT.U32.AND P0, PT, R0, 0x727fffff, PT ;  /* 0x727fffff0000780c */ /* 0x000fda0003f04070 */
[----:B01----:R-:W-:Y:S05]  /*0230*/  @!P0 BRA `(.L_x_83) ;  /* 0x0000000000108947 */ /* 0x003fea0003800000 */
[----:B------:R-:W-:Y:S02]  /*0240*/  MOV R0, R3 ;  /* 0x0000000300007202 */ /* 0x000fe40000000f00 */
[----:B------:R-:W-:-:S07]  /*0250*/  MOV R16, 0x270 ;  /* 0x0000027000107802 */ /* 0x000fce0000000f00 */
[----:B------:R-:W-:Y:S05]  /*0260*/  CALL.REL.NOINC `($__internal_1_$__cuda_sm20_sqrt_rn_f32_slowpath) ;  /* 0x0000002c00e07944 */ /* 0x000fea0003c00000 */
[----:B------:R-:W-:Y:S05]  /*0270*/  BRA `(.L_x_84) ;  /* 0x0000000000107947 */ /* 0x000fea0003800000 */
.L_x_83:
[----:B------:R-:W-:Y:S01]  /*0280*/  FMUL.FTZ R0, R3, R2 ;  /* 0x0000000203007220 */ /* 0x000fe20000410000 */
[----:B------:R-:W-:-:S03]  /*0290*/  FMUL.FTZ R2, R2, 0.5 ;  /* 0x3f00000002027820 */ /* 0x000fc60000410000 */
[----:B------:R-:W-:-:S04]  /*02a0*/  FFMA R3, -R0, R0, R3 ;  /* 0x0000000000037223 */ /* 0x000fc80000000103 */
[----:B------:R-:W-:-:S07]  /*02b0*/  FFMA R0, R3, R2, R0 ;  /* 0x0000000203007223 */ /* 0x000fce0000000000 */
.L_x_84:
[----:B------:R-:W-:Y:S05]  /*02c0*/  BSYNC.RECONVERGENT B0 ;  /* 0x0000000000007941 */ /* 0x000fea0003800200 */
.L_x_82:
[----:B------:R-:W-:Y:S01]  /*02d0*/  FFMA R3, R0, R0, 0.0010000000474974513054 ;  /* 0x3a83126f00037423 */ /* 0x000fe20000000000 */
[----:B------:R-:W-:Y:S03]  /*02e0*/  BSSY.RECONVERGENT B0, `(.L_x_85) ;  /* 0x000000d000007945 */ /* 0x000fe60003800200 */
[----:B------:R0:W1:Y:S01]  /*02f0*/  MUFU.RSQ R2, R3 ;  /* 0x0000000300027308 */ /* 0x0000620000001400 */
[----:B------:R-:W-:-:S04]  /*0300*/  IADD3 R0, PT, PT, R3, -0xd000000, RZ ;  /* 0xf300000003007810 */ /* 0x000fc80007ffe0ff */
[----:B------:R-:W-:-:S13]  /*0310*/  ISETP.GT.U32.AND P0, PT, R0, 0x727fffff, PT ;  /* 0x727fffff0000780c */ /* 0x000fda0003f04070 */
[----:B01----:R-:W-:Y:S05]  /*0320*/  @!P0 BRA `(.L_x_86) ;  /* 0x0000000000108947 */ /* 0x003fea0003800000 */
[----:B------:R-:W-:Y:S01]  /*0330*/  IMAD.MOV.U32 R0, RZ, RZ, R3 ;  /* 0x000000ffff007224 */ /* 0x000fe200078e0003 */
[----:B------:R-:W-:-:S07]  /*0340*/  MOV R16, 0x360 ;  /* 0x0000036000107802 */ /* 0x000fce0000000f00 */
[----:B------:R-:W-:Y:S05]  /*0350*/  CALL.REL.NOINC `($__internal_1_$__cuda_sm20_sqrt_rn_f32_slowpath) ;  /* 0x0000002c00a47944 */ /* 0x000fea0003c00000 */
[----:B------:R-:W-:Y:S05]  /*0360*/  BRA `(.L_x_87) ;  /* 0x0000000000107947 */ /* 0x000fea0003800000 */
.L_x_86:
[----:B------:R-:W-:Y:S01]  /*0370*/  FMUL.FTZ R0, R3, R2 ;  /* 0x0000000203007220 */ /* 0x000fe20000410000 */
[----:B------:R-:W-:-:S03]  /*0380*/  FMUL.FTZ R2, R2, 0.5 ;  /* 0x3f00000002027820 */ /* 0x000fc60000410000 */
[----:B------:R-:W-:-:S04]  /*0390*/  FFMA R3, -R0, R0, R3 ;  /* 0x0000000000037223 */ /* 0x000fc80000000103 */
[----:B------:R-:W-:-:S07]  /*03a0*/  FFMA R0, R3, R2, R0 ;  /* 0x0000000203007223 */ /* 0x000fce0000000000 */
.L_x_87:
[----:B------:R-:W-:Y:S05]  /*03b0*/  BSYNC.RECONVERGENT B0 ;  /* 0x0000000000007941 */ /* 0x000fea0003800200 */
.L_x_85:
[----:B------:R-:W-:Y:S01]  /*03c0*/  FFMA R0, R0, R0, 0.0010000000474974513054 ;  /* 0x3a83126f00007423 */ /* 0x000fe20000000000 */
[----:B------:R-:W-:Y:S03]  /*03d0*/  BSSY.RECONVERGENT B0, `(.L_x_88) ;  /* 0x000000f000007945 */ /* 0x000fe60003800200 */
[----:B------:R0:W1:Y:S01]  /*03e0*/  MUFU.RSQ R3, R0 ;  /* 0x0000000000037308 */ /* 0x0000620000001400 */
[----:B------:R-:W-:-:S04]  /*03f0*/  IADD3 R2, PT, PT, R0, -0xd000000, RZ ;  /* 0xf300000000027810 */ /* 0x000fc80007ffe0ff */
[----:B------:R-:W-:-:S13]  /*0400*/  ISETP.GT.U32.AND P0, PT, R2, 0x727fffff, PT ;  /* 0x727fffff0200780c */ /* 0x000fda0003f04070 */
[----:B01----:R-:W-:Y:S05]  /*0410*/  @!P0 BRA `(.L_x_89) ;  /* 0x0000000000188947 */ /* 0x003fea0003800000 */
[----:B------:R-:W-:Y:S01]  /*0420*/  BSSY.RECONVERGENT B1, `(.L_x_90) ;  /* 0x0000003000017945 */ /* 0x000fe20003800200 */
[----:B------:R-:W-:-:S07]  /*0430*/  MOV R16, 0x450 ;  /* 0x0000045000107802 */ /* 0x000fce0000000f00 */
[----:B------:R-:W-:Y:S05]  /*0440*/  CALL.REL.NOINC `($__internal_1_$__cuda_sm20_sqrt_rn_f32_slowpath) ;  /* 0x0000002c00687944 */ /* 0x000fea0003c00000 */
[----:B------:R-:W-:Y:S05]  /*0450*/  BSYNC.RECONVERGENT B1 ;  /* 0x0000000000017941 */ /* 0x000fea0003800200 */
.L_x_90:
[----:B------:R-:W-:Y:S01]  /*0460*/  MOV R5, R0 ;  /* 0x0000000000057202 */ /* 0x000fe20000000f00 */
[----:B------:R-:W-:Y:S06]  /*0470*/  BRA `(.L_x_91) ;  /* 0x0000000000107947 */ /* 0x000fec0003800000 */
.L_x_89:
[----:B------:R-:W-:Y:S01]  /*0480*/  FMUL.FTZ R5, R0, R3 ;  /* 0x0000000300057220 */ /* 0x000fe20000410000 */
[----:B------:R-:W-:-:S03]  /*0490*/  FMUL.FTZ R2, R3, 0.5 ;  /* 0x3f00000003027820 */ /* 0x000fc60000410000 */
[----:B------:R-:W-:-:S04]  /*04a0*/  FFMA R0, -R5, R5, R0 ;  /* 0x0000000505007223 */ /* 0x000fc80000000100 */
[----:B------:R-:W-:-:S07]  /*04b0*/  FFMA R5, R0, R2, R5 ;  /* 0x0000000200057223 */ /* 0x000fce0000000005 */
.L_x_91:
[----:B------:R-:W-:Y:S05]  /*04c0*/  BSYNC.RECONVERGENT B0 ;  /* 0x0000000000007941 */ /* 0x000fea0003800200 */
.L_x_88:
[----:B------:R-:W-:Y:S05]  /*04d0*/  BRA.U UP0, `(.L_x_92) ;  /* 0xfffffff900fc7547 */ /* 0x000fea000b83ffff */
.L_x_78:
[----:B------:R-:W-:-:S09]  /*04e0*/  UISETP.NE.AND UP0, UPT, UR6, URZ, UPT ;  /* 0x000000ff0600728c */ /* 0x000fd2000bf05270 */
[----:B------:R-:W-:Y:S05]  /*04f0*/  BRA.U !UP0, `(.L_x_77) ;  /* 0x0000000108547547 */ /* 0x000fea000b800000 */
[----:B------:R-:W-:-:S05]  /*0500*/  UMOV UR4, URZ ;  /* 0x000000ff00047c82 */ /* 0x000fca0008000000 */
.L_x_97:
        /* <DEDUP_REMOVED lines=8> */
[----:B------:R-:W-:Y:S01]  /*0590*/  BSSY.RECONVERGENT B1, `(.L_x_95) ;  /* 0x0000003000017945 */ /* 0x000fe20003800200 */
[----:B------:R-:W-:-:S07]  /*05a0*/  MOV R16, 0x5c0 ;  /* 0x000005c000107802 */ /* 0x000fce0000000f00 */
[----:B------:R-:W-:Y:S05]  /*05b0*/  CALL.REL.NOINC `($__internal_1_$__cuda_sm20_sqrt_rn_f32_slowpath) ;  /* 0x0000002c000c7944 */ /* 0x000fea0003c00000 */
[----:B------:R-:W-:Y:S05]  /*05c0*/  BSYNC.RECONVERGENT B1 ;  /* 0x0000000000017941 */ /* 0x000fea0003800200 */
.L_x_95:
[----:B------:R-:W-:Y:S01]  /*05d0*/  MOV R5, R0 ;  /* 0x0000000000057202 */ /* 0x000fe20000000f00 */
[----:B------:R-:W-:Y:S06]  /*05e0*/  BRA `(.L_x_96) ;  /* 0x0000000000107947 */ /* 0x000fec0003800000 */
.L_x_94:
[----:B------:R-:W-:Y:S01]  /*05f0*/  FMUL.FTZ R5, R0, R2 ;  /* 0x0000000200057220 */ /* 0x000fe20000410000 */
[----:B------:R-:W-:-:S03]  /*0600*/  FMUL.FTZ R2, R2, 0.5 ;  /* 0x3f00000002027820 */ /* 0x000fc60000410000 */
[----:B------:R-:W-:-:S04]  /*0610*/  FFMA R0, -R5, R5, R0 ;  /* 0x0000000505007223 */ /* 0x000fc80000000100 */
[----:B------:R-:W-:-:S07]  /*0620*/  FFMA R5, R0, R2, R5 ;  /* 0x0000000200057223 */ /* 0x000fce0000000005 */
.L_x_96:
[----:B------:R-:W-:Y:S05]  /*0630*/  BSYNC.RECONVERGENT B0 ;  /* 0x0000000000007941 */ /* 0x000fea0003800200 */
.L_x_93:
[----:B------:R-:W-:Y:S05]  /*0640*/  BRA.U UP0, `(.L_x_97) ;  /* 0xfffffffd00b07547 */ /* 0x000fea000b83ffff */
.L_x_77:
[----:B------:R-:W0:Y:S01]  /*0650*/  S2R R6, SR_TID.X ;  /* 0x0000000000067919 */ /* 0x000e220000002100 */
[----:B------:R-:W0:Y:S01]  /*0660*/  S2UR UR4, SR_CTAID.X ;  /* 0x00000000000479c3 */ /* 0x000e220000002500 */
[----:B------:R-:W1:Y:S01]  /*0670*/  LDCU UR8, c[0x0][0x388] ;  /* 0x00007100ff0877ac */ /* 0x000e620008000800 */
[----:B------:R-:W-:Y:S01]  /*0680*/  BSSY.RECONVERGENT B0, `(.L_x_98) ;  /* 0x00002b0000007945 */ /* 0x000fe20003800200 */
[----:B------:R-:W2:Y:S05]  /*0690*/  LDCU.64 UR6, c[0x0][0x358] ;  /* 0x00006b00ff0677ac */ /* 0x000eaa0008000a00 */
[----:B------:R-:W0:Y:S01]  /*06a0*/  LDC R7, c[0x0][0x360] ;  /* 0x0000d800ff077b82 */ /* 0x000e220000000800 */
[----:B------:R-:W3:Y:S01]  /*06b0*/  LDCU UR5, c[0x0][0x370] ;  /* 0x00006e00ff0577ac */ /* 0x000ee20008000800 */
[----:B0-----:R-:W-:-:S02]  /*06c0*/  IMAD R8, R7, UR4, R6 ;  /* 0x0000000407087c24 */ /* 0x001fc4000f8e0206 */
[----:B---3--:R-:W-:-:S03]  /*06d0*/  IMAD R7, R7, UR5, RZ ;  /* 0x0000000507077c24 */ /* 0x008fc6000f8e02ff */
[----:B-1----:R-:W-:-:S13]  /*06e0*/  ISETP.GE.AND P0, PT, R8, UR8, PT ;  /* 0x0000000808007c0c */ /* 0x002fda000bf06270 */
[----:B--2---:R-:W-:Y:S05]  /*06f0*/  @P0 BRA `(.L_x_99) ;  /* 0x0000002800a00947 */ /* 0x004fea0003800000 */
[----:B------:R-:W0:Y:S02]  /*0700*/  LDC R4, c[0x0][0x398] ;  /* 0x0000e600ff047b82 */ /* 0x000e240000000800 */
[----:B0-----:R-:W-:-:S13]  /*0710*/  ISETP.GT.AND P0, PT, R4, 0x2, PT ;  /* 0x000000020400780c */ /* 0x001fda0003f04270 */
[----:B------:R-:W-:Y:S05]  /*0720*/  @P0 BRA `(.L_x_100) ;  /* 0x00000014003c0947 */ /* 0x000fea0003800000 */
[----:B------:R-:W-:-:S04]  /*0730*/  VIMNMX.U32 R0, PT, PT, R4, 0x3, PT ;  /* 0x0000000304007848 */ /* 0x000fc80003fe0000 */
[----:B------:R-:W-:-:S04]  /*0740*/  SHF.L.U32 R0, R0, 0x2, RZ ;  /* 0x0000000200007819 */ /* 0x000fc800000006ff */
[----:B------:R-:W0:Y:S02]  /*0750*/  LDC R2, c[0x2][R0] ;  /* 0x0080000000027b82 */ /* 0x000e240000000800 */
[----:B0-----:R-:W-:-:S04]  /*0760*/  SHF.R.S32.HI R3, RZ, 0x1f, R2 ;  /* 0x0000001fff037819 */ /* 0x001fc80000011402 */
.L_x_230:
[----:B------:R-:W-:Y:S05]  /*0770*/  BRX R2 -0x780                                                                  (*"BRANCH_TARGETS .L_x_112,.L_x_129,.L_x_103,.L_x_99"*) ;  /* 0xfffffff802207949 */ /* 0x000fea000383ffff */
.L_x_103:
[----:B------:R-:W0:Y:S02]  /*0780*/  LDC.64 R2, c[0x0][0x380] ;  /* 0x0000e000ff027b82 */ /* 0x000e240000000a00 */
[----:B0-----:R-:W-:-:S05]  /*0790*/  IMAD.WIDE R2, R8, 0x4, R2 ;  /* 0x0000000408027825 */ /* 0x001fca00078e0202 */
[----:B------:R0:W5:Y:S01]  /*07a0*/  LDG.E R4, desc[UR6][R2.64] ;  /* 0x0000000602047981 */ /* 0x000162000c1e1900 */
[----:B------:R-:W-:Y:S01]  /*07b0*/  SHF.R.S32.HI R9, RZ, 0x1f, R8 ;  /* 0x0000001fff097819 */ /* 0x000fe20000011408 */
[----:B------:R-:W-:Y:S01]  /*07c0*/  HFMA2 R10, -RZ, RZ, 0, 3.814697265625e-06 ;  /* 0x00000040ff0a7431 */ /* 0x000fe200000001ff */
[----:B------:R-:W-:Y:S02]  /*07d0*/  BSSY.RECONVERGENT B1, `(.L_x_101) ;  /* 0x0000061000017945 */ /* 0x000fe40003800200 */
[----:B------:R-:W-:-:S04]  /*07e0*/  LEA.HI R9, R9, R8, RZ, 0x4 ;  /* 0x0000000809097211 */ /* 0x000fc800078f20ff */
[----:B------:R-:W-:-:S05]  /*07f0*/  LOP3.LUT R9, R9, 0xfffffff0, RZ, 0xc0, !PT ;  /* 0xfffffff009097812 */ /* 0x000fca00078ec0ff */
[----:B------:R-:W-:-:S05]  /*0800*/  IMAD.IADD R9, R8, 0x1, -R9 ;  /* 0x0000000108097824 */ /* 0x000fca00078e0a09 */
[C---:B------:R-:W-:Y:S02]  /*0810*/  ISETP.GE.AND P1, PT, R9.reuse, 0x6, PT ;  /* 0x000000060900780c */ /* 0x040fe40003f26270 */
[----:B------:R-:W-:Y:S02]  /*0820*/  ISETP.GE.AND P0, PT, R9, 0x2, PT ;  /* 0x000000020900780c */ /* 0x000fe40003f06270 */
[----:B------:R-:W-:Y:S02]  /*0830*/  SEL R10, R10, 0x20, !P1 ;  /* 0x000000200a0a7807 */ /* 0x000fe40004800000 */
[----:B------:R-:W-:Y:S02]  /*0840*/  MOV R9, RZ ;  /* 0x000000ff00097202 */ /* 0x000fe40000000f00 */
[----:B0-----:R-:W-:-:S07]  /*0850*/  SEL R10, R10, 0x80, P0 ;  /* 0x000000800a0a7807 */ /* 0x001fce0000000000 */
.L_x_102:
[----:B------:R-:W-:Y:S01]  /*0860*/  I2FP.F32.U32 R0, R9 ;  /* 0x0000000900007245 */ /* 0x000fe20000201000 */
[----:B------:R-:W-:-:S04]  /*0870*/  IMAD.MOV.U32 R12, RZ, RZ, 0x3c80f082 ;  /* 0x3c80f082ff0c7424 */ /* 0x000fc800078e00ff */
[----:B------:R-:W-:-:S04]  /*0880*/  FMUL R11, R0, 0.0010000000474974513054 ;  /* 0x3a83126f000b7820 */ /* 0x000fc80000400000 */
[----:B-----5:R-:W-:Y:S01]  /*0890*/  FFMA R13, R4, R5, R11 ;  /* 0x00000005040d7223 */ /* 0x020fe2000000000b */
[----:B------:R-:W-:-:S03]  /*08a0*/  MOV R11, 0x3f800000 ;  /* 0x3f800000000b7802 */ /* 0x000fc60000000f00 */
        /* <DEDUP_REMOVED lines=50> */
[----:B------:R-:W-:-:S02]  /*0bd0*/  IADD3 R13, PT, PT, R9, 0x3, RZ ;  /* 0x00000003090d7810 */ /* 0x000fc40007ffe0ff */
[----:B------:R-:W-:-:S03]  /*0be0*/  IADD3 R9, PT, PT, R9, 0x4, RZ ;  /* 0x0000000409097810 */ /* 0x000fc60007ffe0ff */
        /* <DEDUP_REMOVED lines=32> */
.L_x_101:
[----:B------:R-:W0:Y:S01]  /*0df0*/  LDCU UR4, c[0x0][0x388] ;  /* 0x00007100ff0477ac */ /* 0x000e220008000800 */
[----:B------:R1:W-:Y:S01]  /*0e00*/  STG.E desc[UR6][R2.64], R4 ;  /* 0x0000000402007986 */ /* 0x0003e2000c101906 */
[----:B------:R-:W-:-:S05]  /*0e10*/  IMAD.IADD R8, R7, 0x1, R8 ;  /* 0x0000000107087824 */ /* 0x000fca00078e0208 */
[----:B0-----:R-:W-:-:S13]  /*0e20*/  ISETP.GE.AND P0, PT, R8, UR4, PT ;  /* 0x0000000408007c0c */ /* 0x001fda000bf06270 */
[----:B-1----:R-:W-:Y:S05]  /*0e30*/  @!P0 BRA `(.L_x_103) ;  /* 0xfffffff800508947 */ /* 0x002fea000383ffff */
[----:B------:R-:W-:Y:S05]  /*0e40*/  BRA `(.L_x_99) ;  /* 0x0000002000cc7947 */ /* 0x000fea0003800000 */
.L_x_112:
[----:B------:R-:W0:Y:S02]  /*0e50*/  LDC.64 R10, c[0x0][0x380] ;  /* 0x0000e000ff0a7b82 */ /* 0x000e240000000a00 */
[----:B0-----:R-:W-:-:S05]  /*0e60*/  IMAD.WIDE R10, R8, 0x4, R10 ;  /* 0x00000004080a7825 */ /* 0x001fca00078e020a */
[----:B------:R0:W5:Y:S01]  /*0e70*/  LDG.E R9, desc[UR6][R10.64] ;  /* 0x000000060a097981 */ /* 0x000162000c1e1900 */
[----:B------:R-:W-:Y:S01]  /*0e80*/  LOP3.LUT P0, RZ, R8, 0xf, RZ, 0xc0, !PT ;  /* 0x0000000f08ff7812 */ /* 0x000fe2000780c0ff */
[----:B------:R-:W-:Y:S01]  /*0e90*/  BSSY.RECONVERGENT B1, `(.L_x_104) ;  /* 0x0000008000017945 */ /* 0x000fe20003800200 */
[----:B------:R-:W-:-:S11]  /*0ea0*/  HFMA2 R13, -RZ, RZ, 0, 3.0517578125e-05 ;  /* 0x00000200ff0d7431 */ /* 0x000fd600000001ff */
[----:B0-----:R-:W-:Y:S05]  /*0eb0*/  @!P0 BRA `(.L_x_105) ;  /* 0x0000000000148947 */ /* 0x001fea0003800000 */
[----:B------:R-:W-:Y:S02]  /*0ec0*/  LOP3.LUT P0, RZ, R8, 0x7, RZ, 0xc0, !PT ;  /* 0x0000000708ff7812 */ /* 0x000fe4000780c0ff */
[----:B------:R-:W-:-:S11]  /*0ed0*/  MOV R13, 0x100 ;  /* 0x00000100000d7802 */ /* 0x000fd60000000f00 */
[----:B------:R-:W-:Y:S01]  /*0ee0*/  @P0 IMAD.MOV.U32 R0, RZ, RZ, 0x80 ;  /* 0x00000080ff000424 */ /* 0x000fe200078e00ff */
[----:B------:R-:W-:-:S04]  /*0ef0*/  @P0 LOP3.LUT P1, RZ, R8, 0x3, RZ, 0xc0, !PT ;  /* 0x0000000308ff0812 */ /* 0x000fc8000782c0ff */
[----:B------:R-:W-:-:S09]  /*0f00*/  @P0 SEL R13, R0, 0x40, !P1 ;  /* 0x00000040000d0807 */ /* 0x000fd20004800000 */
.L_x_105:
[----:B------:R-:W-:Y:S05]  /*0f10*/  BSYNC.RECONVERGENT B1 ;  /* 0x0000000000017941 */ /* 0x000fea0003800200 */
.L_x_104:
[----:B------:R-:W-:Y:S01]  /*0f20*/  BSSY.RECONVERGENT B1, `(.L_x_106) ;  /* 0x0000066000017945 */ /* 0x000fe20003800200 */
[----:B------:R-:W-:-:S07]  /*0f30*/  MOV R16, RZ ;  /* 0x000000ff00107202 */ /* 0x000fce0000000f00 */
.L_x_111:
        /* <DEDUP_REMOVED lines=11> */
[----:B------:R-:W-:Y:S05]  /*0ff0*/  @!P0 BRA `(.L_x_109) ;  /* 0x0000000000b88947 */ /* 0x000fea0003800000 */
[----:B------:R-:W-:Y:S01]  /*1000*/  SHF.L.U32 R2, R19, 0x8, RZ ;  /* 0x0000000813027819 */ /* 0x000fe200000006ff */
[----:B------:R-:W-:Y:S01]  /*1010*/  IMAD.MOV.U32 R12, RZ, RZ, RZ ;  /* 0x000000ffff0c7224 */ /* 0x000fe200078e00ff */
[----:B------:R-:W-:Y:S01]  /*1020*/  MOV R0, R1 ;  /* 0x0000000100007202 */ /* 0x000fe20000000f00 */
[----:B------:R-:W0:Y:S01]  /*1030*/  LDCU.64 UR8, c[0x4][URZ] ;  /* 0x01000000ff0877ac */ /* 0x000e220008000a00 */
[----:B------:R-:W-:Y:S01]  /*1040*/  LOP3.LUT R21, R2, 0x80000000, RZ, 0xfc, !PT ;  /* 0x8000000002157812 */ /* 0x000fe200078efcff */
[----:B------:R-:W-:Y:S01]  /*1050*/  UMOV UR5, URZ ;  /* 0x000000ff00057c82 */ /* 0x000fe20008000000 */
[----:B------:R-:W-:-:S05]  /*1060*/  UMOV UR4, URZ ;  /* 0x000000ff00047c82 */ /* 0x000fca0008000000 */
.L_x_110:
[----:B0-----:R-:W-:Y:S01]  /*1070*/  MOV R14, UR8 ;  /* 0x00000008000e7c02 */ /* 0x001fe20008000f00 */
[----:B------:R-:W-:-:S05]  /*1080*/  IMAD.U32 R15, RZ, RZ, UR9 ;  /* 0x00000009ff0f7e24 */ /* 0x000fca000f8e00ff */
[----:B------:R-:W2:Y:S01]  /*1090*/  LDG.E.CONSTANT R2, desc[UR6][R14.64] ;  /* 0x000000060e027981 */ /* 0x000ea2000c1e9900 */
[----:B------:R-:W-:Y:S02]  /*10a0*/  UIADD3 UR8, UP0, UPT, UR8, 0x4, URZ ;  /* 0x0000000408087890 */ /* 0x000fe4000ff1e0ff */
[----:B------:R-:W-:Y:S02]  /*10b0*/  UIADD3 UR4, UPT, UPT, UR4, 0x1, URZ ;  /* 0x0000000104047890 */ /* 0x000fe4000fffe0ff */
[----:B------:R-:W-:Y:S02]  /*10c0*/  UIADD3.X UR9, UPT, UPT, URZ, UR9, URZ, UP0, !UPT ;  /* 0x00000009ff097290 */ /* 0x000fe400087fe4ff */
[----:B------:R-:W-:Y:S01]  /*10d0*/  UISETP.NE.AND UP0, UPT, UR4, 0x6, UPT ;  /* 0x000000060400788c */ /* 0x000fe2000bf05270 */
[----:B--2---:R-:W-:-:S03]  /*10e0*/  IMAD.WIDE.U32 R2, R2, R21, RZ ;  /* 0x0000001502027225 */ /* 0x004fc600078e00ff */
[----:B------:R-:W-:-:S04]  /*10f0*/  IADD3 R17, P0, PT, R2, R12, RZ ;  /* 0x0000000c02117210 */ /* 0x000fc80007f1e0ff */
[----:B------:R-:W-:Y:S01]  /*1100*/  IADD3.X R12, PT, PT, R3, UR5, RZ, P0, !PT ;  /* 0x00000005030c7c10 */ /* 0x000fe200087fe4ff */
[----:B------:R0:W-:Y:S02]  /*1110*/  STL [R0], R17 ;  /* 0x0000001100007387 */ /* 0x0001e40000100800 */
[----:B0-----:R-:W-:Y:S01]  /*1120*/  IADD3 R0, PT, PT, R0, 0x4, RZ ;  /* 0x0000000400007810 */ /* 0x001fe20007ffe0ff */
[----:B------:R-:W-:Y:S06]  /*1130*/  BRA.U UP0, `(.L_x_110) ;  /* 0xfffffffd00cc7547 */ /* 0x000fec000b83ffff */
[----:B------:R-:W-:Y:S01]  /*1140*/  SHF.R.U32.HI R0, RZ, 0x17, R19 ;  /* 0x00000017ff007819 */ /* 0x000fe20000011613 */
[----:B------:R0:W-:Y:S03]  /*1150*/  STL [R1+0x18], R12 ;  /* 0x0000180c01007387 */ /* 0x0001e60000100800 */
[C---:B------:R-:W-:Y:S02]  /*1160*/  IADD3 R2, PT, PT, R0.reuse, -0x80, RZ ;  /* 0xffffff8000027810 */ /* 0x040fe40007ffe0ff */
[----:B------:R-:W-:Y:S02]  /*1170*/  LOP3.LUT P0, R4, R0, 0x1f, RZ, 0xc0, !PT ;  /* 0x0000001f00047812 */ /* 0x000fe4000780c0ff */
        /* <DEDUP_REMOVED lines=9> */
[C---:B------:R-:W-:Y:S01]  /*1210*/  SHF.L.W.U32.HI R2, R3.reuse, 0x2, R0 ;  /* 0x0000000203027819 */ /* 0x040fe20000010e00 */
[----:B------:R-:W-:-:S03]  /*1220*/  IMAD.SHL.U32 R3, R3, 0x4, RZ ;  /* 0x0000000403037824 */ /* 0x000fc600078e00ff */
[----:B------:R-:W-:Y:S02]  /*1230*/  SHF.R.S32.HI R4, RZ, 0x1f, R2 ;  /* 0x0000001fff047819 */ /* 0x000fe40000011402 */
[----:B------:R-:W-:Y:S02]  /*1240*/  ISETP.GE.AND P0, PT, R2, RZ, PT ;  /* 0x000000ff0200720c */ /* 0x000fe40003f06270 */
[C---:B------:R-:W-:Y:S02]  /*1250*/  LOP3.LUT R14, R4.reuse, R3, RZ, 0x3c, !PT ;  /* 0x00000003040e7212 */ /* 0x040fe400078e3cff */
[----:B------:R-:W-:Y:S02]  /*1260*/  LOP3.LUT R15, R4, R2, RZ, 0x3c, !PT ;  /* 0x00000002040f7212 */ /* 0x000fe400078e3cff */
[----:B------:R-:W-:-:S04]  /*1270*/  SHF.R.U32.HI R3, RZ, 0x1e, R0 ;  /* 0x0000001eff037819 */ /* 0x000fc80000011600 */
[----:B------:R-:W1:Y:S01]  /*1280*/  I2F.F64.S64 R14, R14 ;  /* 0x0000000e000e7312 */ /* 0x000e620000301c00 */
[----:B------:R-:W-:Y:S01]  /*1290*/  LEA.HI R0, R2, R3, RZ, 0x1 ;  /* 0x0000000302007211 */ /* 0x000fe200078f08ff */
[----:B-1----:R-:W-:-:S10]  /*12a0*/  DMUL R18, R14, UR4 ;  /* 0x000000040e127c28 */ /* 0x002fd40008000000 */
[----:B------:R-:W1:Y:S02]  /*12b0*/  F2F.F32.F64 R18, R18 ;  /* 0x0000001200127310 */ /* 0x000e640000301000 */
[----:B-1----:R-:W-:Y:S01]  /*12c0*/  FSEL R2, -R18, R18, !P0 ;  /* 0x0000001212027208 */ /* 0x002fe20004000100 */
[----:B0-----:R-:W-:Y:S06]  /*12d0*/  BRA `(.L_x_108) ;  /* 0x0000000000087947 */ /* 0x001fec0003800000 */
.L_x_109:
[----:B------:R-:W-:Y:S01]  /*12e0*/  FMUL R2, RZ, R19 ;  /* 0x00000013ff027220 */ /* 0x000fe20000400000 */
[----:B------:R-:W-:-:S07]  /*12f0*/  MOV R0, RZ ;  /* 0x000000ff00007202 */ /* 0x000fce0000000f00 */
.L_x_108:
[----:B------:R-:W-:Y:S05]  /*1300*/  BSYNC.RECONVERGENT B2 ;  /* 0x0000000000027941 */ /* 0x000fea0003800200 */
.L_x_107:
[----:B------:R-:W-:Y:S01]  /*1310*/  HFMA2 R4, -RZ, RZ, 0.487060546875, -0.0625 ;  /* 0x37cbac00ff047431 */ /* 0x000fe200000001ff */
[----:B------:R-:W-:Y:S01]  /*1320*/  LOP3.LUT R12, R0, 0x1, RZ, 0xc0, !PT ;  /* 0x00000001000c7812 */ /* 0x000fe200078ec0ff */
[----:B------:R-:W-:Y:S01]  /*1330*/  FMUL R3, R2, R2 ;  /* 0x0000000202037220 */ /* 0x000fe20000400000 */
[----:B------:R-:W-:Y:S02]  /*1340*/  MOV R17, 0x3effffff ;  /* 0x3effffff00117802 */ /* 0x000fe40000000f00 */
[----:B------:R-:W-:Y:S01]  /*1350*/  ISETP.NE.U32.AND P0, PT, R12, 0x1, PT ;  /* 0x000000010c00780c */ /* 0x000fe20003f05070 */
[----:B------:R-:W-:Y:S01]  /*1360*/  IMAD.MOV.U32 R12, RZ, RZ, 0x3d2aaabb ;  /* 0x3d2aaabbff0c7424 */ /* 0x000fe200078e00ff */
[----:B------:R-:W-:Y:S02]  /*1370*/  LOP3.LUT P1, RZ, R0, 0x2, RZ, 0xc0, !PT ;  /* 0x0000000200ff7812 */ /* 0x000fe4000782c0ff */
[----:B------:R-:W-:Y:S01]  /*1380*/  FSEL R0, R2, 1, P0 ;  /* 0x3f80000002007808 */ /* 0x000fe20000000000 */
[----:B------:R-:W-:Y:S01]  /*1390*/  FFMA R4, R3, R4, -0.0013887860113754868507 ;  /* 0xbab607ed03047423 */ /* 0x000fe20000000004 */
[----:B------:R-:W-:-:S02]  /*13a0*/  FSEL R12, R12, 0.0083327032625675201416, !P0 ;  /* 0x3c0885e40c0c7808 */ /* 0x000fc40004000000 */
[----:B------:R-:W-:Y:S01]  /*13b0*/  FSEL R17, -R17, -0.16666662693023681641, !P0 ;  /* 0xbe2aaaa811117808 */ /* 0x000fe20004000100 */
[----:B------:R-:W-:Y:S01]  /*13c0*/  FFMA R15, R3, R0, RZ ;  /* 0x00000000030f7223 */ /* 0x000fe200000000ff */
[----:B------:R-:W-:Y:S02]  /*13d0*/  FSEL R4, R4, -0.00019574658654164522886, !P0 ;  /* 0xb94d415304047808 */ /* 0x000fe40004000000 */
[----:B------:R-:W-:-:S03]  /*13e0*/  IADD3 R16, PT, PT, R16, 0x1, RZ ;  /* 0x0000000110107810 */ /* 0x000fc60007ffe0ff */
[----:B------:R-:W-:Y:S01]  /*13f0*/  FFMA R4, R3, R4, R12 ;  /* 0x0000000403047223 */ /* 0x000fe2000000000c */
[----:B------:R-:W-:-:S03]  /*1400*/  HFMA2 R12, -RZ, RZ, 1.125, -9232 ;  /* 0x3c80f082ff0c7431 */ /* 0x000fc600000001ff */
        /* <DEDUP_REMOVED lines=24> */
.L_x_106:
[----:B------:R-:W0:Y:S01]  /*1590*/  LDCU UR4, c[0x0][0x388] ;  /* 0x00007100ff0477ac */ /* 0x000e220008000800 */
[----:B------:R1:W-:Y:S01]  /*15a0*/  STG.E desc[UR6][R10.64], R9 ;  /* 0x000000090a007986 */ /* 0x0003e2000c101906 */
[----:B------:R-:W-:-:S04]  /*15b0*/  IADD3 R8, PT, PT, R7, R8, RZ ;  /* 0x0000000807087210 */ /* 0x000fc80007ffe0ff */
[----:B0-----:R-:W-:-:S13]  /*15c0*/  ISETP.GE.AND P0, PT, R8, UR4, PT ;  /* 0x0000000408007c0c */ /* 0x001fda000bf06270 */
[----:B-1----:R-:W-:Y:S05]  /*15d0*/  @!P0 BRA `(.L_x_112) ;  /* 0xfffffff8001c8947 */ /* 0x002fea000383ffff */
[----:B------:R-:W-:Y:S05]  /*15e0*/  BRA `(.L_x_99) ;  /* 0x0000001800e47947 */ /* 0x000fea0003800000 */
.L_x_129:
[----:B------:R-:W0:Y:S02]  /*15f0*/  LDC.64 R2, c[0x0][0x380] ;  /* 0x0000e000ff027b82 */ /* 0x000e240000000a00 */
[----:B0-----:R-:W-:-:S05]  /*1600*/  IMAD.WIDE R2, R8, 0x4, R2 ;  /* 0x0000000408027825 */ /* 0x001fca00078e0202 */
[----:B------:R0:W5:Y:S01]  /*1610*/  LDG.E R0, desc[UR6][R2.64] ;  /* 0x0000000602007981 */ /* 0x000162000c1e1900 */
[----:B------:R-:W-:Y:S01]  /*1620*/  SHF.R.S32.HI R9, RZ, 0x1f, R8 ;  /* 0x0000001fff097819 */ /* 0x000fe20000011408 */
[----:B------:R-:W-:Y:S01]  /*1630*/  BSSY.RECONVERGENT B1, `(.L_x_113) ;  /* 0x000003d000017945 */ /* 0x000fe20003800200 */
[----:B------:R-:W-:Y:S02]  /*1640*/  MOV R4, 0x64 ;  /* 0x0000006400047802 */ /* 0x000fe40000000f00 */
[----:B------:R-:W-:-:S04]  /*1650*/  LEA.HI R9, R9, R8, RZ, 0x5 ;  /* 0x0000000809097211 */ /* 0x000fc800078f28ff */
[----:B------:R-:W-:-:S05]  /*1660*/  LOP3.LUT R9, R9, 0xffffffe0, RZ, 0xc0, !PT ;  /* 0xffffffe009097812 */ /* 0x000fca00078ec0ff */
[----:B------:R-:W-:-:S05]  /*1670*/  IMAD.IADD R9, R8, 0x1, -R9 ;  /* 0x0000000108097824 */ /* 0x000fca00078e0a09 */
[C---:B------:R-:W-:Y:S02]  /*1680*/  ISETP.GE.AND P1, PT, R9.reuse, 0xc, PT ;  /* 0x0000000c0900780c */ /* 0x040fe40003f26270 */
[----:B------:R-:W-:Y:S01]  /*1690*/  ISETP.GE.AND P0, PT, R9, 0x4, PT ;  /* 0x000000040900780c */ /* 0x000fe20003f06270 */
[----:B------:R-:W-:Y:S01]  /*16a0*/  HFMA2 R9, -RZ, RZ, 0, 0 ;  /* 0x00000000ff097431 */ /* 0x000fe200000001ff */
[----:B------:R-:W-:-:S04]  /*16b0*/  SEL R4, R4, 0x32, !P1 ;  /* 0x0000003204047807 */ /* 0x000fc80004800000 */
[----:B------:R-:W-:-:S04]  /*16c0*/  SEL R4, R4, 0xc8, P0 ;  /* 0x000000c804047807 */ /* 0x000fc80000000000 */
[----:B0-----:R-:W-:-:S07]  /*16d0*/  LOP3.LUT R10, R4, 0xfc, RZ, 0xc0, !PT ;  /* 0x000000fc040a7812 */ /* 0x001fce00078ec0ff */
.L_x_122:
        /* <DEDUP_REMOVED lines=14> */
[----:B------:R-:W-:Y:S05]  /*17c0*/  CALL.REL.NOINC `($__internal_1_$__cuda_sm20_sqrt_rn_f32_slowpath) ;  /* 0x0000001800887944 */ /* 0x000fea0003c00000 */
[----:B------:R-:W-:Y:S05]  /*17d0*/  BRA `(.L_x_117) ;  /* 0x0000000000107947 */ /* 0x000fea0003800000 */
.L_x_116:
[----:B------:R-:W-:Y:S01]  /*17e0*/  FMUL.FTZ R11, |R0|, R13 ;  /* 0x0000000d000b7220 */ /* 0x000fe20000410200 */
[----:B------:R-:W-:-:S03]  /*17f0*/  FMUL.FTZ R12, R13, 0.5 ;  /* 0x3f0000000d0c7820 */ /* 0x000fc60000410000 */
[----:B------:R-:W-:-:S04]  /*1800*/  FFMA R0, -R11, R11, |R0| ;  /* 0x0000000b0b007223 */ /* 0x000fc80000000500 */
[----:B------:R-:W-:-:S07]  /*1810*/  FFMA R0, R0, R12, R11 ;  /* 0x0000000c00007223 */ /* 0x000fce000000000b */
.L_x_117:
[----:B------:R-:W-:Y:S05]  /*1820*/  BSYNC.RECONVERGENT B3 ;  /* 0x0000000000037941 */ /* 0x000fea0003800200 */
.L_x_115:
[----:B------:R-:W-:Y:S05]  /*1830*/  BSYNC.RECONVERGENT B2 ;  /* 0x0000000000027941 */ /* 0x000fea0003800200 */
.L_x_114:
        /* <DEDUP_REMOVED lines=18> */
.L_x_120:
[----:B------:R-:W-:Y:S01]  /*1960*/  FMUL.FTZ R11, |R0|, R13 ;  /* 0x0000000d000b7220 */ /* 0x000fe20000410200 */
[----:B------:R-:W-:-:S03]  /*1970*/  FMUL.FTZ R12, R13, 0.5 ;  /* 0x3f0000000d0c7820 */ /* 0x000fc60000410000 */
[----:B------:R-:W-:-:S04]  /*1980*/  FFMA R0, -R11, R11, |R0| ;  /* 0x0000000b0b007223 */ /* 0x000fc80000000500 */
[----:B------:R-:W-:-:S07]  /*1990*/  FFMA R0, R0, R12, R11 ;  /* 0x0000000c00007223 */ /* 0x000fce000000000b */
.L_x_121:
[----:B------:R-:W-:Y:S05]  /*19a0*/  BSYNC.RECONVERGENT B3 ;  /* 0x0000000000037941 */ /* 0x000fea0003800200 */
.L_x_119:
[----:B------:R-:W-:Y:S05]  /*19b0*/  BSYNC.RECONVERGENT B2 ;  /* 0x0000000000027941 */ /* 0x000fea0003800200 */
.L_x_118:
[----:B------:R-:W-:Y:S01]  /*19c0*/  IADD3 R9, PT, PT, R9, 0x4, RZ ;  /* 0x0000000409097810 */ /* 0x000fe20007ffe0ff */
[----:B------:R-:W-:-:S03]  /*19d0*/  FFMA R0, R0, R5, 0.10000000149011611938 ;  /* 0x3dcccccd00007423 */ /* 0x000fc60000000005 */
[----:B------:R-:W-:-:S13]  /*19e0*/  ISETP.NE.AND P0, PT, R9, R10, PT ;  /* 0x0000000a0900720c */ /* 0x000fda0003f05270 */
[----:B------:R-:W-:Y:S05]  /*19f0*/  @P0 BRA `(.L_x_122) ;  /* 0xfffffffc00380947 */ /* 0x000fea000383ffff */
[----:B------:R-:W-:Y:S05]  /*1a00*/  BSYNC.RECONVERGENT B1 ;  /* 0x0000000000017941 */ /* 0x000fea0003800200 */
.L_x_113:
        /* <DEDUP_REMOVED lines=19> */
.L_x_127:
[----:B------:R-:W-:Y:S01]  /*1b40*/  FMUL.FTZ R9, |R0|, R11 ;  /* 0x0000000b00097220 */ /* 0x000fe20000410200 */
[----:B------:R-:W-:-:S03]  /*1b50*/  FMUL.FTZ R4, R11, 0.5 ;  /* 0x3f0000000b047820 */ /* 0x000fc60000410000 */
[----:B------:R-:W-:-:S04]  /*1b60*/  FFMA R0, -R9, R9, |R0| ;  /* 0x0000000909007223 */ /* 0x000fc80000000500 */
[----:B------:R-:W-:-:S07]  /*1b70*/  FFMA R0, R0, R4, R9 ;  /* 0x0000000400007223 */ /* 0x000fce0000000009 */
.L_x_128:
[----:B------:R-:W-:Y:S05]  /*1b80*/  BSYNC.RECONVERGENT B3 ;  /* 0x0000000000037941 */ /* 0x000fea0003800200 */
.L_x_126:
[----:B------:R-:W-:Y:S05]  /*1b90*/  BSYNC.RECONVERGENT B2 ;  /* 0x0000000000027941 */ /* 0x000fea0003800200 */
.L_x_125:
[----:B------:R-:W-:-:S07]  /*1ba0*/  FFMA R0, R0, R5, 0.10000000149011611938 ;  /* 0x3dcccccd00007423 */ /* 0x000fce0000000005 */
.L_x_124:
[----:B------:R-:W-:Y:S05]  /*1bb0*/  BSYNC.RECONVERGENT B1 ;  /* 0x0000000000017941 */ /* 0x000fea0003800200 */
.L_x_123:
[----:B------:R-:W0:Y:S01]  /*1bc0*/  LDCU UR4, c[0x0][0x388] ;  /* 0x00007100ff0477ac */ /* 0x000e220008000800 */
[----:B------:R1:W-:Y:S01]  /*1bd0*/  STG.E desc[UR6][R2.64], R0 ;  /* 0x0000000002007986 */ /* 0x0003e2000c101906 */
[----:B------:R-:W-:-:S04]  /*1be0*/  IADD3 R8, PT, PT, R7, R8, RZ ;  /* 0x0000000807087210 */ /* 0x000fc80007ffe0ff */
[----:B0-----:R-:W-:-:S13]  /*1bf0*/  ISETP.GE.AND P0, PT, R8, UR4, PT ;  /* 0x0000000408007c0c */ /* 0x001fda000bf06270 */
[----:B-1----:R-:W-:Y:S05]  /*1c00*/  @!P0 BRA `(.L_x_129) ;  /* 0xfffffff800788947 */ /* 0x002fea000383ffff */
[----:B------:R-:W-:Y:S05]  /*1c10*/  BRA `(.L_x_99) ;  /* 0x0000001400587947 */ /* 0x000fea0003800000 */
.L_x_100:
[----:B------:R-:W-:-:S05]  /*1c20*/  IMAD.MOV.U32 R3, RZ, RZ, -0x3 ;  /* 0xfffffffdff037424 */ /* 0x000fca00078e00ff */
[----:B------:R-:W-:-:S04]  /*1c30*/  VIADDMNMX.U32 R0, R4, R3, 0x2, PT ;  /* 0x0000000204007446 */ /* 0x000fc80003800003 */
[----:B------:R-:W-:-:S04]  /*1c40*/  SHF.L.U32 R0, R0, 0x2, RZ ;  /* 0x0000000200007819 */ /* 0x000fc800000006ff */
[----:B------:R-:W0:Y:S02]  /*1c50*/  LDC R2, c[0x2][R0+0x10] ;  /* 0x0080040000027b82 */ /* 0x000e240000000800 */
[----:B0-----:R-:W-:-:S04]  /*1c60*/  SHF.R.S32.HI R3, RZ, 0x1f, R2 ;  /* 0x0000001fff037819 */ /* 0x001fc80000011402 */
.L_x_235:
[----:B------:R-:W-:Y:S05]  /*1c70*/  BRX R2 -0x1c80                                                                 (*"BRANCH_TARGETS .L_x_143,.L_x_150,.L_x_238"*) ;  /* 0xffffffe002e07949 */ /* 0x000fea000383ffff */
.L_x_238:
[----:B------:R-:W-:Y:S01]  /*1c80*/  ISETP.NE.AND P0, PT, R4, 0x5, PT ;  /* 0x000000050400780c */ /* 0x000fe20003f05270 */
[----:B------:R-:W-:-:S12]  /*1c90*/  BSSY.RECONVERGENT B1, `(.L_x_130) ;  /* 0x0000067000017945 */ /* 0x000fd80003800200 */
[----:B------:R-:W-:Y:S05]  /*1ca0*/  @P0 BRA `(.L_x_131) ;  /* 0x0000000400940947 */ /* 0x000fea0003800000 */
.L_x_136:
[----:B------:R-:W0:Y:S02]  /*1cb0*/  LDC.64 R2, c[0x0][0x380] ;  /* 0x0000e000ff027b82 */ /* 0x000e240000000a00 */
[----:B0-----:R-:W-:-:S05]  /*1cc0*/  IMAD.WIDE R2, R8, 0x4, R2 ;  /* 0x0000000408027825 */ /* 0x001fca00078e0202 */
[----:B------:R0:W5:Y:S01]  /*1cd0*/  LDG.E R12, desc[UR6][R2.64] ;  /* 0x00000006020c7981 */ /* 0x000162000c1e1900 */
[----:B------:R-:W-:Y:S02]  /*1ce0*/  HFMA2 R10, -RZ, RZ, 0, 0 ;  /* 0x00000000ff0a7431 */ /* 0x000fe400000001ff */
[----:B------:R-:W-:Y:S01]  /*1cf0*/  IMAD.MOV.U32 R11, RZ, RZ, R8 ;  /* 0x000000ffff0b7224 */ /* 0x000fe200078e0008 */
[----:B------:R-:W-:Y:S01]  /*1d00*/  MOV R15, 0xb4 ;  /* 0x000000b4000f7802 */ /* 0x000fe20000000f00 */
[----:B------:R-:W-:Y:S01]  /*1d10*/  BSSY.RECONVERGENT B2, `(.L_x_132) ;  /* 0x000003f000027945 */ /* 0x000fe20003800200 */
[----:B------:R-:W-:Y:S02]  /*1d20*/  IMAD.MOV.U32 R4, RZ, RZ, RZ ;  /* 0x000000ffff047224 */ /* 0x000fe400078e00ff */
[----:B------:R-:W-:-:S05]  /*1d30*/  IMAD.HI R0, R8, -0x77777777, R10 ;  /* 0x8888888908007827 */ /* 0x000fca00078e020a */
        /* <DEDUP_REMOVED lines=10> */
[----:B0-----:R-:W-:-:S07]  /*1de0*/  LOP3.LUT R9, R15, 0xf4, RZ, 0xc0, !PT ;  /* 0x000000f40f097812 */ /* 0x001fce00078ec0ff */
.L_x_133:
[----:B------:R-:W-:Y:S01]  /*1df0*/  MOV R10, 0x3bbb989d ;  /* 0x3bbb989d000a7802 */ /* 0x000fe20000000f00 */
[----:B-----5:R-:W-:Y:S01]  /*1e00*/  FMUL R11, |R12|, -0.0099999997764825820923 ;  /* 0xbc23d70a0c0b7820 */ /* 0x020fe20000400200 */
[----:B------:R-:W-:Y:S02]  /*1e10*/  MOV R0, 0x437c0000 ;  /* 0x437c000000007802 */ /* 0x000fe40000000f00 */
[----:B------:R-:W-:Y:S01]  /*1e20*/  IADD3 R4, PT, PT, R4, 0x4, RZ ;  /* 0x0000000404047810 */ /* 0x000fe20007ffe0ff */
[----:B------:R-:W-:-:S03]  /*1e30*/  FFMA.SAT R13, R11, R10, 0.5 ;  /* 0x3f0000000b0d7423 */ /* 0x000fc6000000200a */
[----:B------:R-:W-:Y:S01]  /*1e40*/  ISETP.NE.AND P0, PT, R4, R9, PT ;  /* 0x000000090400720c */ /* 0x000fe20003f05270 */
[----:B------:R-:W-:-:S04]  /*1e50*/  FFMA.RM R13, R13, R0, 12582913 ;  /* 0x4b4000010d0d7423 */ /* 0x000fc80000004000 */
[C---:B------:R-:W-:Y:S01]  /*1e60*/  FADD R14, R13.reuse, -12583039 ;  /* 0xcb40007f0d0e7421 */ /* 0x040fe20000000000 */
[----:B------:R-:W-:-:S03]  /*1e70*/  IMAD.SHL.U32 R13, R13, 0x800000, RZ ;  /* 0x008000000d0d7824 */ /* 0x000fc600078e00ff */
[----:B------:R-:W-:-:S04]  /*1e80*/  FFMA R14, R11, 1.4426950216293334961, -R14 ;  /* 0x3fb8aa3b0b0e7823 */ /* 0x000fc8000000080e */
[----:B------:R-:W-:-:S06]  /*1e90*/  FFMA R14, R11, 1.925963033500011079e-08, R14 ;  /* 0x32a570600b0e7823 */ /* 0x000fcc000000000e */
        /* <DEDUP_REMOVED lines=36> */
[----:B------:R-:W-:Y:S01]  /*20e0*/  FFMA R12, R12, R5, R13 ;  /* 0x000000050c0c7223 */ /* 0x000fe2000000000d */
[----:B------:R-:W-:Y:S06]  /*20f0*/  @P0 BRA `(.L_x_133) ;  /* 0xfffffffc003c0947 */ /* 0x000fec000383ffff */
[----:B------:R-:W-:Y:S05]  /*2100*/  BSYNC.RECONVERGENT B2 ;  /* 0x0000000000027941 */ /* 0x000fea0003800200 */
.L_x_132:
        /* <DEDUP_REMOVED lines=24> */
[----:B------:R-:W-:-:S07]  /*2290*/  FFMA R12, R12, R5, R11 ;  /* 0x000000050c0c7223 */ /* 0x000fce000000000b */
.L_x_135:
[----:B------:R-:W-:Y:S05]  /*22a0*/  BSYNC.RECONVERGENT B2 ;  /* 0x0000000000027941 */ /* 0x000fea0003800200 */
.L_x_134:
[----:B------:R-:W0:Y:S01]  /*22b0*/  LDCU UR4, c[0x0][0x388] ;  /* 0x00007100ff0477ac */ /* 0x000e220008000800 */
[----:B------:R1:W-:Y:S01]  /*22c0*/  STG.E desc[UR6][R2.64], R12 ;  /* 0x0000000c02007986 */ /* 0x0003e2000c101906 */
[----:B------:R-:W-:-:S04]  /*22d0*/  IADD3 R8, PT, PT, R7, R8, RZ ;  /* 0x0000000807087210 */ /* 0x000fc80007ffe0ff */
[----:B0-----:R-:W-:-:S13]  /*22e0*/  ISETP.GE.AND P0, PT, R8, UR4, PT ;  /* 0x0000000408007c0c */ /* 0x001fda000bf06270 */
[----:B-1----:R-:W-:Y:S05]  /*22f0*/  @!P0 BRA `(.L_x_136) ;  /* 0xfffffff8006c8947 */ /* 0x002fea000383ffff */
.L_x_131:
[----:B------:R-:W-:Y:S05]  /*2300*/  BSYNC.RECONVERGENT B1 ;  /* 0x0000000000017941 */ /* 0x000fea0003800200 */
.L_x_130:
[----:B------:R-:W-:Y:S05]  /*2310*/  BRA `(.L_x_99) ;  /* 0x0000000c00987947 */ /* 0x000fea0003800000 */
.L_x_143:
[----:B------:R-:W0:Y:S02]  /*2320*/  LDC.64 R12, c[0x0][0x380] ;  /* 0x0000e000ff0c7b82 */ /* 0x000e240000000a00 */
[----:B0-----:R-:W-:-:S05]  /*2330*/  IMAD.WIDE R12, R8, 0x4, R12 ;  /* 0x00000004080c7825 */ /* 0x001fca00078e020c */
[----:B------:R0:W5:Y:S01]  /*2340*/  LDG.E R9, desc[UR6][R12.64] ;  /* 0x000000060c097981 */ /* 0x000162000c1e1900 */
[----:B------:R-:W-:Y:S01]  /*2350*/  IMAD.HI R0, R8, 0x51eb851f, RZ ;  /* 0x51eb851f08007827 */ /* 0x000fe200078e02ff */
[----:B------:R-:W-:Y:S03]  /*2360*/  BSSY.RECONVERGENT B1, `(.L_x_137) ;  /* 0x0000062000017945 */ /* 0x000fe60003800200 */
[----:B------:R-:W-:Y:S01]  /*2370*/  IMAD.MOV.U32 R11, RZ, RZ, RZ ;  /* 0x000000ffff0b7224 */ /* 0x000fe200078e00ff */
[----:B------:R-:W-:-:S04]  /*2380*/  SHF.R.U32.HI R3, RZ, 0x1f, R0 ;  /* 0x0000001fff037819 */ /* 0x000fc80000011600 */
[----:B------:R-:W-:Y:S01]  /*2390*/  LEA.HI.SX32 R3, R0, R3, 0x1b ;  /* 0x0000000300037211 */ /* 0x000fe200078fdaff */
[----:B------:R-:W-:-:S04]  /*23a0*/  HFMA2 R0, -RZ, RZ, 0, 2.98023223876953125e-06 ;  /* 0x00000032ff007431 */ /* 0x000fc800000001ff */
[----:B------:R-:W-:-:S05]  /*23b0*/  IMAD R3, R3, -0x64, R8 ;  /* 0xffffff9c03037824 */ /* 0x000fca00078e0208 */
[C---:B------:R-:W-:Y:S02]  /*23c0*/  ISETP.GE.AND P1, PT, R3.reuse, 0x32, PT ;  /* 0x000000320300780c */ /* 0x040fe40003f26270 */
[C---:B------:R-:W-:Y:S02]  /*23d0*/  ISETP.GE.AND P0, PT, R3.reuse, 0x14, PT ;  /* 0x000000140300780c */ /* 0x040fe40003f06270 */
[----:B------:R-:W-:Y:S02]  /*23e0*/  SEL R0, R0, 0x14, !P1 ;  /* 0x0000001400007807 */ /* 0x000fe40004800000 */
[----:B------:R-:W-:Y:S02]  /*23f0*/  ISETP.GE.AND P1, PT, R3, 0x5, PT ;  /* 0x000000050300780c */ /* 0x000fe40003f26270 */
[----:B------:R-:W-:-:S04]  /*2400*/  SEL R0, R0, 0x64, P0 ;  /* 0x0000006400007807 */ /* 0x000fc80000000000 */
[----:B0-----:R-:W-:-:S07]  /*2410*/  SEL R16, R0, 0xc8, P1 ;  /* 0x000000c800107807 */ /* 0x001fce0000800000 */
.L_x_142:
        /* <DEDUP_REMOVED lines=13> */
[----:B------:R-:W0:Y:S01]  /*24f0*/  LDC.64 R2, c[0x4][RZ] ;  /* 0x01000000ff027b82 */ /* 0x000e220000000a00 */
[----:B------:R-:W-:Y:S01]  /*2500*/  SHF.L.U32 R0, R17, 0x8, RZ ;  /* 0x0000000811007819 */ /* 0x000fe200000006ff */
[----:B------:R-:W-:Y:S01]  /*2510*/  IMAD.MOV.U32 R4, RZ, RZ, RZ ;  /* 0x000000ffff047224 */ /* 0x000fe200078e00ff */
[----:B------:R-:W-:Y:S01]  /*2520*/  MOV R10, RZ ;  /* 0x000000ff000a7202 */ /* 0x000fe20000000f00 */
[----:B------:R-:W-:Y:S01]  /*2530*/  UMOV UR4, URZ ;  /* 0x000000ff00047c82 */ /* 0x000fe20008000000 */
[----:B------:R-:W-:-:S07]  /*2540*/  LOP3.LUT R23, R0, 0x80000000, RZ, 0xfc, !PT ;  /* 0x8000000000177812 */ /* 0x000fce00078efcff */
.L_x_141:
[----:B0-----:R-:W-:-:S05]  /*2550*/  IMAD.WIDE.U32 R18, R4, 0x4, R2 ;  /* 0x0000000404127825 */ /* 0x001fca00078e0002 */
[----:B------:R-:W2:Y:S01]  /*2560*/  LDG.E.CONSTANT R14, desc[UR6][R18.64] ;  /* 0x00000006120e7981 */ /* 0x000ea2000c1e9900 */
[C---:B-1----:R-:W-:Y:S02]  /*2570*/  LEA R0, R4.reuse, R1, 0x2 ;  /* 0x0000000104007211 */ /* 0x042fe400078e10ff */
[----:B------:R-:W-:-:S04]  /*2580*/  IADD3 R4, PT, PT, R4, 0x1, RZ ;  /* 0x0000000104047810 */ /* 0x000fc80007ffe0ff */
[----:B------:R-:W-:Y:S01]  /*2590*/  ISETP.NE.AND P0, PT, R4, 0x6, PT ;  /* 0x000000060400780c */ /* 0x000fe20003f05270 */
[----:B--2---:R-:W-:-:S03]  /*25a0*/  IMAD.WIDE.U32 R14, R14, R23, RZ ;  /* 0x000000170e0e7225 */ /* 0x004fc600078e00ff */
[----:B------:R-:W-:-:S04]  /*25b0*/  IADD3 R21, P1, PT, R14, R10, RZ ;  /* 0x0000000a0e157210 */ /* 0x000fc80007f3e0ff */
[----:B------:R-:W-:Y:S01]  /*25c0*/  IADD3.X R10, PT, PT, R15, UR4, RZ, P1, !PT ;  /* 0x000000040f0a7c10 */ /* 0x000fe20008ffe4ff */
[----:B------:R1:W-:Y:S04]  /*25d0*/  STL [R0], R21 ;  /* 0x0000001500007387 */ /* 0x0003e80000100800 */
[----:B------:R-:W-:Y:S05]  /*25e0*/  @P0 BRA `(.L_x_141) ;  /* 0xfffffffc00d80947 */ /* 0x000fea000383ffff */
[----:B------:R-:W-:Y:S01]  /*25f0*/  SHF.R.U32.HI R4, RZ, 0x17, R17 ;  /* 0x00000017ff047819 */ /* 0x000fe20000011611 */
[----:B------:R0:W-:Y:S03]  /*2600*/  STL [R1+0x18], R10 ;  /* 0x0000180a01007387 */ /* 0x0001e60000100800 */
[C---:B-1----:R-:W-:Y:S02]  /*2610*/  LOP3.LUT R0, R4.reuse, 0xe0, RZ, 0xc0, !PT ;  /* 0x000000e004007812 */ /* 0x042fe400078ec0ff */
[----:B------:R-:W-:-:S03]  /*2620*/  LOP3.LUT P0, RZ, R4, 0x1f, RZ, 0xc0, !PT ;  /* 0x0000001f04ff7812 */ /* 0x000fc6000780c0ff */
[----:B------:R-:W-:-:S05]  /*2630*/  VIADD R0, R0, 0xffffff80 ;  /* 0xffffff8000007836 */ /* 0x000fca0000000000 */
        /* <DEDUP_REMOVED lines=11> */
[C---:B------:R-:W-:Y:S02]  /*26f0*/  SHF.L.W.U32.HI R2, R3.reuse, 0x2, R0 ;  /* 0x0000000203027819 */ /* 0x040fe40000010e00 */
[----:B------:R-:W-:Y:S02]  /*2700*/  SHF.L.U32 R3, R3, 0x2, RZ ;  /* 0x0000000203037819 */ /* 0x000fe400000006ff */
[----:B------:R-:W-:-:S02]  /*2710*/  SHF.R.S32.HI R4, RZ, 0x1f, R2 ;  /* 0x0000001fff047819 */ /* 0x000fc40000011402 */
[----:B------:R-:W-:Y:S02]  /*2720*/  LOP3.LUT R17, R2, R17, RZ, 0x3c, !PT ;  /* 0x0000001102117212 */ /* 0x000fe400078e3cff */
[C---:B------:R-:W-:Y:S02]  /*2730*/  LOP3.LUT R14, R4.reuse, R3, RZ, 0x3c, !PT ;  /* 0x00000003040e7212 */ /* 0x040fe400078e3cff */
[----:B------:R-:W-:Y:S02]  /*2740*/  LOP3.LUT R15, R4, R2, RZ, 0x3c, !PT ;  /* 0x00000002040f7212 */ /* 0x000fe400078e3cff */
[----:B------:R-:W-:Y:S02]  /*2750*/  SHF.R.U32.HI R3, RZ, 0x1e, R0 ;  /* 0x0000001eff037819 */ /* 0x000fe40000011600 */
[----:B------:R-:W-:Y:S02]  /*2760*/  ISETP.GE.AND P1, PT, R17, RZ, PT ;  /* 0x000000ff1100720c */ /* 0x000fe40003f26270 */
[----:B------:R-:W1:Y:S01]  /*2770*/  I2F.F64.S64 R14, R14 ;  /* 0x0000000e000e7312 */ /* 0x000e620000301c00 */
[----:B------:R-:W-:-:S04]  /*2780*/  LEA.HI R0, R2, R3, RZ, 0x1 ;  /* 0x0000000302007211 */ /* 0x000fc800078f08ff */
[----:B------:R-:W-:-:S05]  /*2790*/  IADD3 R2, PT, PT, -R0, RZ, RZ ;  /* 0x000000ff00027210 */ /* 0x000fca0007ffe1ff */
[----:B------:R-:W-:Y:S01]  /*27a0*/  @!P0 IMAD.MOV.U32 R0, RZ, RZ, R2 ;  /* 0x000000ffff008224 */ /* 0x000fe200078e0002 */
[----:B-1----:R-:W-:-:S10]  /*27b0*/  DMUL R18, R14, UR4 ;  /* 0x000000040e127c28 */ /* 0x002fd40008000000 */
[----:B------:R-:W1:Y:S02]  /*27c0*/  F2F.F32.F64 R18, R18 ;  /* 0x0000001200127310 */ /* 0x000e640000301000 */
[----:B-1----:R-:W-:Y:S01]  /*27d0*/  FSEL R2, -R18, R18, !P1 ;  /* 0x0000001212027208 */ /* 0x002fe20004800100 */
[----:B0-----:R-:W-:Y:S06]  /*27e0*/  BRA `(.L_x_139) ;  /* 0x0000000000087947 */ /* 0x001fec0003800000 */
.L_x_140:
[----:B------:R-:W-:Y:S01]  /*27f0*/  FMUL R2, RZ, R17 ;  /* 0x00000011ff027220 */ /* 0x000fe20000400000 */
[----:B------:R-:W-:-:S07]  /*2800*/  MOV R0, RZ ;  /* 0x000000ff00007202 */ /* 0x000fce0000000f00 */
.L_x_139:
[----:B------:R-:W-:Y:S05]  /*2810*/  BSYNC.RECONVERGENT B2 ;  /* 0x0000000000027941 */ /* 0x000fea0003800200 */
.L_x_138:
        /* <DEDUP_REMOVED lines=15> */
[----:B------:R-:W-:-:S03]  /*2910*/  ISETP.NE.AND P0, PT, R11, R16, PT ;  /* 0x000000100b00720c */ /* 0x000fc60003f05270 */
[----:B------:R-:W-:-:S04]  /*2920*/  FFMA R4, R3, R4, R17 ;  /* 0x0000000403047223 */ /* 0x000fc80000000011 */
[----:B------:R-:W-:-:S04]  /*2930*/  FFMA R0, R15, R4, R0 ;  /* 0x000000040f007223 */ /* 0x000fc80000000000 */
[----:B------:R-:W-:-:S04]  /*2940*/  @P1 FADD R0, RZ, -R0 ;  /* 0x80000000ff001221 */ /* 0x000fc80000000000 */
[----:B------:R-:W-:-:S04]  /*2950*/  FMUL R0, R0, 0.10000000149011611938 ;  /* 0x3dcccccd00007820 */ /* 0x000fc80000400000 */
[----:B------:R-:W-:Y:S01]  /*2960*/  FFMA R9, R9, 0.89999997615814208984, R0 ;  /* 0x3f66666609097823 */ /* 0x000fe20000000000 */
[----:B------:R-:W-:Y:S06]  /*2970*/  @P0 BRA `(.L_x_142) ;  /* 0xfffffff800a80947 */ /* 0x000fec000383ffff */
[----:B------:R-:W-:Y:S05]  /*2980*/  BSYNC.RECONVERGENT B1 ;  /* 0x0000000000017941 */ /* 0x000fea0003800200 */
.L_x_137:
[----:B------:R-:W0:Y:S01]  /*2990*/  LDCU UR4, c[0x0][0x388] ;  /* 0x00007100ff0477ac */ /* 0x000e220008000800 */
[----:B------:R1:W-:Y:S01]  /*29a0*/  STG.E desc[UR6][R12.64], R9 ;  /* 0x000000090c007986 */ /* 0x0003e2000c101906 */
[----:B------:R-:W-:-:S05]  /*29b0*/  IMAD.IADD R8, R7, 0x1, R8 ;  /* 0x0000000107087824 */ /* 0x000fca00078e0208 */
[----:B0-----:R-:W-:-:S13]  /*29c0*/  ISETP.GE.AND P0, PT, R8, UR4, PT ;  /* 0x0000000408007c0c */ /* 0x001fda000bf06270 */
[----:B-1----:R-:W-:Y:S05]  /*29d0*/  @!P0 BRA `(.L_x_143) ;  /* 0xfffffff800508947 */ /* 0x002fea000383ffff */
[----:B------:R-:W-:Y:S05]  /*29e0*/  BRA `(.L_x_99) ;  /* 0x0000000400e47947 */ /* 0x000fea0003800000 */
.L_x_150:
        /* <DEDUP_REMOVED lines=18> */
.L_x_149:
        /* <DEDUP_REMOVED lines=18> */
.L_x_148:
        /* <DEDUP_REMOVED lines=34> */
[----:B-1----:R-:W-:Y:S01]  /*2e50*/  FSEL R3, -R18, R18, !P0 ;  /* 0x0000001212037208 */ /* 0x002fe20004000100 */
[----:B0-----:R-:W-:Y:S06]  /*2e60*/  BRA `(.L_x_146) ;  /* 0x0000000000087947 */ /* 0x001fec0003800000 */
.L_x_147:
[----:B------:R-:W-:Y:S01]  /*2e70*/  FMUL R3, RZ, R0 ;  /* 0x00000000ff037220 */ /* 0x000fe20000400000 */
[----:B------:R-:W-:-:S07]  /*2e80*/  MOV R2, RZ ;  /* 0x000000ff00027202 */ /* 0x000fce0000000f00 */
.L_x_146:
[----:B------:R-:W-:Y:S05]  /*2e90*/  BSYNC.RECONVERGENT B2 ;  /* 0x0000000000027941 */ /* 0x000fea0003800200 */
.L_x_145:
[----:B------:R-:W-:Y:S02]  /*2ea0*/  HFMA2 R12, -RZ, RZ, 1.0078125, -8.98838043212890625e-05 ;  /* 0x3c0885e4ff0c7431 */ /* 0x000fe400000001ff */
[----:B------:R-:W-:Y:S02]  /*2eb0*/  IMAD.MOV.U32 R0, RZ, RZ, 0x37cbac00 ;  /* 0x37cbac00ff007424 */ /* 0x000fe400078e00ff */
[----:B------:R-:W-:Y:S01]  /*2ec0*/  FMUL R15, R3, R3 ;  /* 0x00000003030f7220 */ /* 0x000fe20000400000 */
[C---:B------:R-:W-:Y:S01]  /*2ed0*/  LOP3.LUT R4, R2.reuse, 0x1, RZ, 0xc0, !PT ;  /* 0x0000000102047812 */ /* 0x040fe200078ec0ff */
[----:B------:R-:W-:Y:S01]  /*2ee0*/  IMAD.MOV.U32 R17, RZ, RZ, 0x3e2aaaa8 ;  /* 0x3e2aaaa8ff117424 */ /* 0x000fe200078e00ff */
[----:B------:R-:W-:Y:S01]  /*2ef0*/  IADD3 R2, PT, PT, R2, 0x1, RZ ;  /* 0x0000000102027810 */ /* 0x000fe20007ffe0ff */
[----:B------:R-:W-:Y:S01]  /*2f00*/  FFMA R0, R15, R0, -0.0013887860113754868507 ;  /* 0xbab607ed0f007423 */ /* 0x000fe20000000000 */
[----:B------:R-:W-:Y:S01]  /*2f10*/  ISETP.NE.U32.AND P0, PT, R4, 0x1, PT ;  /* 0x000000010400780c */ /* 0x000fe20003f05070 */
[----:B------:R-:W-:Y:S01]  /*2f20*/  VIADD R13, R13, 0x1 ;  /* 0x000000010d0d7836 */ /* 0x000fe20000000000 */
[----:B------:R-:W-:-:S02]  /*2f30*/  LOP3.LUT P1, RZ, R2, 0x2, RZ, 0xc0, !PT ;  /* 0x0000000202ff7812 */ /* 0x000fc4000782c0ff */
[----:B------:R-:W-:Y:S02]  /*2f40*/  FSEL R4, R0, -0.00019574658654164522886, P0 ;  /* 0xb94d415300047808 */ /* 0x000fe40000000000 */
[----:B------:R-:W-:Y:S02]  /*2f50*/  FSEL R12, R12, 0.041666727513074874878, !P0 ;  /* 0x3d2aaabb0c0c7808 */ /* 0x000fe40004000000 */
[----:B------:R-:W-:Y:S02]  /*2f60*/  FSEL R0, R3, 1, !P0 ;  /* 0x3f80000003007808 */ /* 0x000fe40004000000 */
[----:B------:R-:W-:Y:S01]  /*2f70*/  FSEL R17, -R17, -0.4999999701976776123, !P0 ;  /* 0xbeffffff11117808 */ /* 0x000fe20004000100 */
[C---:B------:R-:W-:Y:S01]  /*2f80*/  FFMA R4, R15.reuse, R4, R12 ;  /* 0x000000040f047223 */ /* 0x040fe2000000000c */
[----:B------:R-:W-:Y:S01]  /*2f90*/  MOV R12, 0x3c80f082 ;  /* 0x3c80f082000c7802 */ /* 0x000fe20000000f00 */
[C---:B------:R-:W-:Y:S02]  /*2fa0*/  FFMA R3, R15.reuse, R0, RZ ;  /* 0x000000000f037223 */ /* 0x040fe400000000ff */
[----:B------:R-:W-:-:S04]  /*2fb0*/  FFMA R4, R15, R4, R17 ;  /* 0x000000040f047223 */ /* 0x000fc80000000011 */
[----:B------:R-:W-:Y:S01]  /*2fc0*/  FFMA R0, R3, R4, R0 ;  /* 0x0000000403007223 */ /* 0x000fe20000000000 */
[----:B------:R-:W-:-:S03]  /*2fd0*/  HFMA2 R4, -RZ, RZ, 1.875, 0 ;  /* 0x3f800000ff047431 */ /* 0x000fc600000001ff */
        /* <DEDUP_REMOVED lines=21> */
.L_x_144:
[----:B------:R-:W0:Y:S01]  /*3130*/  LDCU UR4, c[0x0][0x388] ;  /* 0x00007100ff0477ac */ /* 0x000e220008000800 */
[----:B------:R1:W-:Y:S01]  /*3140*/  STG.E desc[UR6][R10.64], R9 ;  /* 0x000000090a007986 */ /* 0x0003e2000c101906 */
[----:B------:R-:W-:-:S04]  /*3150*/  IADD3 R8, PT, PT, R7, R8, RZ ;  /* 0x0000000807087210 */ /* 0x000fc80007ffe0ff */
[----:B0-----:R-:W-:-:S13]  /*3160*/  ISETP.GE.AND P0, PT, R8, UR4, PT ;  /* 0x0000000408007c0c */ /* 0x001fda000bf06270 */
[----:B-1----:R-:W-:Y:S05]  /*3170*/  @!P0 BRA `(.L_x_150) ;  /* 0xfffffff8001c8947 */ /* 0x002fea000383ffff */
.L_x_99:
[----:B------:R-:W-:Y:S05]  /*3180*/  BSYNC.RECONVERGENT B0 ;  /* 0x0000000000007941 */ /* 0x000fea0003800200 */
.L_x_98:
[----:B------:R-:W-:-:S13]  /*3190*/  ISETP.NE.AND P0, PT, R6, RZ, PT ;  /* 0x000000ff0600720c */ /* 0x000fda0003f05270 */
[----:B------:R-:W-:Y:S05]  /*31a0*/  @P0 EXIT ;  /* 0x000000000000094d */ /* 0x000fea0003800000 */
[----:B------:R-:W0:Y:S01]  /*31b0*/  LDC.64 R2, c[0x0][0x390] ;  /* 0x0000e400ff027b82 */ /* 0x000e220000000a00 */
[----:B------:R-:W-:-:S05]  /*31c0*/  HFMA2 R5, -RZ, RZ, 0, 5.9604644775390625e-08 ;  /* 0x00000001ff057431 */ /* 0x000fca00000001ff */
[----:B0-----:R-:W-:Y:S01]  /*31d0*/  REDG.E.ADD.STRONG.GPU desc[UR6][R2.64], R5 ;  /* 0x000000050200798e */ /* 0x001fe2000c12e106 */
[----:B------:R-:W-:Y:S05]  /*31e0*/  EXIT ;  /* 0x000000000000794d */ /* 0x000fea0003800000 */
        .weak           $__internal_1_$__cuda_sm20_sqrt_rn_f32_slowpath
        .type           $__internal_1_$__cuda_sm20_sqrt_rn_f32_slowpath,@function
        .size           $__internal_1_$__cuda_sm20_sqrt_rn_f32_slowpath,(.L_x_250 - $__internal_1_$__cuda_sm20_sqrt_rn_f32_slowpath)
$__internal_1_$__cuda_sm20_sqrt_rn_f32_slowpath:
        /* <DEDUP_REMOVED lines=19> */
.L_x_151:
[----:B------:R-:W-:Y:S01]  /*3320*/  HFMA2 R13, -RZ, RZ, 0, 0 ;  /* 0x00000000ff0d7431 */ /* 0x000fe200000001ff */
[----:B------:R-:W-:Y:S01]  /*3330*/  MOV R12, R16 ;  /* 0x00000010000c7202 */ /* 0x000fe20000000f00 */
[----:B------:R-:W-:-:S03]  /*3340*/  IMAD.MOV.U32 R0, RZ, RZ, R11 ;  /* 0x000000ffff007224 */ /* 0x000fc600078e000b */
[----:B------:R-:W-:Y:S05]  /*3350*/  RET.REL.NODEC R12 `(_Z19kernel_fixed_blocksPfiPi12WorkloadTypei) ;  /* 0xffffffcc0c287950 */ /* 0x000fea0003c3ffff */
.L_x_152:
        /* <DEDUP_REMOVED lines=10> */
.L_x_250:


//--------------------- .text._Z17kernel_fixed_workPfiPi12WorkloadTypei --------------------------
	.section	.text._Z17kernel_fixed_workPfiPi12WorkloadTypei,"ax",@progbits
	.align	128
        .global         _Z17kernel_fixed_workPfiPi12WorkloadTypei
        .type           _Z17kernel_fixed_workPfiPi12WorkloadTypei,@function
        .size           _Z17kernel_fixed_workPfiPi12WorkloadTypei,(.L_x_251 - _Z17kernel_fixed_workPfiPi12WorkloadTypei)
        .other          _Z17kernel_fixed_workPfiPi12WorkloadTypei,@"STO_CUDA_ENTRY STV_DEFAULT"
_Z17kernel_fixed_workPfiPi12WorkloadTypei:
.text._Z17kernel_fixed_workPfiPi12WorkloadTypei:
[----:B------:R-:W0:Y:S01]  /*0000*/  LDC R1, c[0x0][0x37c] ;  /* 0x0000df00ff017b82 */ /* 0x000e220000000800 */
[----:B------:R-:W1:Y:S01]  /*0010*/  LDCU UR5, c[0x0][0x39c] ;  /* 0x00007380ff0577ac */ /* 0x000e620008000800 */
[----:B0-----:R-:W-:Y:S01]  /*0020*/  IADD3 R1, PT, PT, R1, -0x20, RZ ;  /* 0xffffffe001017810 */ /* 0x001fe20007ffe0ff */
[----:B------:R-:W-:Y:S01]  /*0030*/  IMAD.MOV.U32 R5, RZ, RZ, 0x3f800000 ;  /* 0x3f800000ff057424 */ /* 0x000fe200078e00ff */
[----:B-1----:R-:W-:-:S09]  /*0040*/  UISETP.GE.AND UP0, UPT, UR5, 0x1, UPT ;  /* 0x000000010500788c */ /* 0x002fd2000bf06270 */
[----:B------:R-:W-:Y:S05]  /*0050*/  BRA.U !UP0, `(.L_x_153) ;  /* 0x00000005087c7547 */ /* 0x000fea000b800000 */
[----:B------:R-:W-:Y:S01]  /*0060*/  UISETP.GE.U32.AND UP0, UPT, UR5, 0x4, UPT ;  /* 0x000000040500788c */ /* 0x000fe2000bf06070 */
[----:B------:R-:W-:Y:S01]  /*0070*/  HFMA2 R5, -RZ, RZ, 1.875, 0 ;  /* 0x3f800000ff057431 */ /* 0x000fe200000001ff */
[----:B------:R-:W-:-:S07]  /*0080*/  ULOP3.LUT UR6, UR5, 0x3, URZ, 0xc0, !UPT ;  /* 0x0000000305067892 */ /* 0x000fce000f8ec0ff */
[----:B------:R-:W-:Y:S05]  /*0090*/  BRA.U !UP0, `(.L_x_154) ;  /* 0x0000000508107547 */ /* 0x000fea000b800000 */
[----:B------:R-:W-:Y:S01]  /*00a0*/  IMAD.MOV.U32 R5, RZ, RZ, 0x3f800000 ;  /* 0x3f800000ff057424 */ /* 0x000fe200078e00ff */
[----:B------:R-:W-:Y:S01]  /*00b0*/  ULOP3.LUT UR5, UR5, 0x7ffffffc, URZ, 0xc0, !UPT ;  /* 0x7ffffffc05057892 */ /* 0x000fe2000f8ec0ff */
[----:B------:R-:W-:-:S11]  /*00c0*/  UMOV UR4, URZ ;  /* 0x000000ff00047c82 */ /* 0x000fd60008000000 */
.L_x_168:
[----:B------:R-:W-:Y:S01]  /*00d0*/  FFMA R3, R5, R5, 0.0010000000474974513054 ;  /* 0x3a83126f05037423 */ /* 0x000fe20000000005 */
[----:B------:R-:W-:Y:S01]  /*00e0*/  UIADD3 UR4, UPT, UPT, UR4, 0x4, URZ ;  /* 0x0000000404047890 */ /* 0x000fe2000fffe0ff */
[----:B------:R-:W-:Y:S02]  /*00f0*/  BSSY.RECONVERGENT B0, `(.L_x_155) ;  /* 0x000000e000007945 */ /* 0x000fe40003800200 */
[----:B------:R0:W1:Y:S01]  /*0100*/  MUFU.RSQ R2, R3 ;  /* 0x0000000300027308 */ /* 0x0000620000001400 */
[----:B------:R-:W-:Y:S01]  /*0110*/  IADD3 R0, PT, PT, R3, -0xd000000, RZ ;  /* 0xf300000003007810 */ /* 0x000fe20007ffe0ff */
[----:B------:R-:W-:-:S03]  /*0120*/  UISETP.NE.AND UP0, UPT, UR4, UR5, UPT ;  /* 0x000000050400728c */ /* 0x000fc6000bf05270 */
[----:B------:R-:W-:-:S13]  /*0130*/  ISETP.GT.U32.AND P0, PT, R0, 0x727fffff, PT ;  /* 0x727fffff0000780c */ /* 0x000fda0003f04070 */
[----:B01----:R-:W-:Y:S05]  /*0140*/  @!P0 BRA `(.L_x_156) ;  /* 0x0000000000108947 */ /* 0x003fea0003800000 */
[----:B------:R-:W-:Y:S01]  /*0150*/  IMAD.MOV.U32 R0, RZ, RZ, R3 ;  /* 0x000000ffff007224 */ /* 0x000fe200078e0003 */
[----:B------:R-:W-:-:S07]  /*0160*/  MOV R15, 0x180 ;  /* 0x00000180000f7802 */ /* 0x000fce0000000f00 */
[----:B------:R-:W-:Y:S05]  /*0170*/  CALL.REL.NOINC `($__internal_2_$__cuda_sm20_sqrt_rn_f32_slowpath) ;  /* 0x0000002c009c7944 */ /* 0x000fea0003c00000 */
[----:B------:R-:W-:Y:S05]  /*0180*/  BRA `(.L_x_157) ;  /* 0x0000000000107947 */ /* 0x000fea0003800000 */
.L_x_156:
[----:B------:R-:W-:Y:S01]  /*0190*/  FMUL.FTZ R0, R3, R2 ;  /* 0x0000000203007220 */ /* 0x000fe20000410000 */
[----:B------:R-:W-:-:S03]  /*01a0*/  FMUL.FTZ R2, R2, 0.5 ;  /* 0x3f00000002027820 */ /* 0x000fc60000410000 */
[----:B------:R-:W-:-:S04]  /*01b0*/  FFMA R3, -R0, R0, R3 ;  /* 0x0000000000037223 */ /* 0x000fc80000000103 */
[----:B------:R-:W-:-:S07]  /*01c0*/  FFMA R0, R3, R2, R0 ;  /* 0x0000000203007223 */ /* 0x000fce0000000000 */
.L_x_157:
[----:B------:R-:W-:Y:S05]  /*01d0*/  BSYNC.RECONVERGENT B0 ;  /* 0x0000000000007941 */ /* 0x000fea0003800200 */
.L_x_155:
        /* <DEDUP_REMOVED lines=8> */
[----:B------:R-:W-:Y:S05]  /*0260*/  CALL.REL.NOINC `($__internal_2_$__cuda_sm20_sqrt_rn_f32_slowpath) ;  /* 0x0000002c00607944 */ /* 0x000fea0003c00000 */
[----:B------:R-:W-:Y:S05]  /*0270*/  BRA `(.L_x_160) ;  /* 0x0000000000107947 */ /* 0x000fea0003800000 */
.L_x_159:
[----:B------:R-:W-:Y:S01]  /*0280*/  FMUL.FTZ R0, R3, R2 ;  /* 0x0000000203007220 */ /* 0x000fe20000410000 */
[----:B------:R-:W-:-:S03]  /*0290*/  FMUL.FTZ R2, R2, 0.5 ;  /* 0x3f00000002027820 */ /* 0x000fc60000410000 */
[----:B------:R-:W-:-:S04]  /*02a0*/  FFMA R3, -R0, R0, R3 ;  /* 0x0000000000037223 */ /* 0x000fc80000000103 */
[----:B------:R-:W-:-:S07]  /*02b0*/  FFMA R0, R3, R2, R0 ;  /* 0x0000000203007223 */ /* 0x000fce0000000000 */
.L_x_160:
[----:B------:R-:W-:Y:S05]  /*02c0*/  BSYNC.RECONVERGENT B0 ;  /* 0x0000000000007941 */ /* 0x000fea0003800200 */
.L_x_158:
        /* <DEDUP_REMOVED lines=10> */
.L_x_162:
[----:B------:R-:W-:Y:S01]  /*0370*/  FMUL.FTZ R0, R3, R2 ;  /* 0x0000000203007220 */ /* 0x000fe20000410000 */
[----:B------:R-:W-:-:S03]  /*0380*/  FMUL.FTZ R2, R2, 0.5 ;  /* 0x3f00000002027820 */ /* 0x000fc60000410000 */
[----:B------:R-:W-:-:S04]  /*0390*/  FFMA R3, -R0, R0, R3 ;  /* 0x0000000000037223 */ /* 0x000fc80000000103 */
[----:B------:R-:W-:-:S07]  /*03a0*/  FFMA R0, R3, R2, R0 ;  /* 0x0000000203007223 */ /* 0x000fce0000000000 */
.L_x_163:
[----:B------:R-:W-:Y:S05]  /*03b0*/  BSYNC.RECONVERGENT B0 ;  /* 0x0000000000007941 */ /* 0x000fea0003800200 */
.L_x_161:
        /* <DEDUP_REMOVED lines=8> */
[----:B------:R-:W-:Y:S05]  /*0440*/  CALL.REL.NOINC `($__internal_2_$__cuda_sm20_sqrt_rn_f32_slowpath) ;  /* 0x0000002800e87944 */ /* 0x000fea0003c00000 */
[----:B------:R-:W-:Y:S05]  /*0450*/  BSYNC.RECONVERGENT B1 ;  /* 0x0000000000017941 */ /* 0x000fea0003800200 */
.L_x_166:
[----:B------:R-:W-:Y:S01]  /*0460*/  IMAD.MOV.U32 R5, RZ, RZ, R0 ;  /* 0x000000ffff057224 */ /* 0x000fe200078e0000 */
[----:B------:R-:W-:Y:S06]  /*0470*/  BRA `(.L_x_167) ;  /* 0x0000000000107947 */ /* 0x000fec0003800000 */
.L_x_165:
[----:B------:R-:W-:Y:S01]  /*0480*/  FMUL.FTZ R5, R0, R3 ;  /* 0x0000000300057220 */ /* 0x000fe20000410000 */
[----:B------:R-:W-:-:S03]  /*0490*/  FMUL.FTZ R2, R3, 0.5 ;  /* 0x3f00000003027820 */ /* 0x000fc60000410000 */
[----:B------:R-:W-:-:S04]  /*04a0*/  FFMA R0, -R5, R5, R0 ;  /* 0x0000000505007223 */ /* 0x000fc80000000100 */
[----:B------:R-:W-:-:S07]  /*04b0*/  FFMA R5, R0, R2, R5 ;  /* 0x0000000200057223 */ /* 0x000fce0000000005 */
.L_x_167:
[----:B------:R-:W-:Y:S05]  /*04c0*/  BSYNC.RECONVERGENT B0 ;  /* 0x0000000000007941 */ /* 0x000fea0003800200 */
.L_x_164:
[----:B------:R-:W-:Y:S05]  /*04d0*/  BRA.U UP0, `(.L_x_168) ;  /* 0xfffffff900fc7547 */ /* 0x000fea000b83ffff */
.L_x_154:
[----:B------:R-:W-:-:S09]  /*04e0*/  UISETP.NE.AND UP0, UPT, UR6, URZ, UPT ;  /* 0x000000ff0600728c */ /* 0x000fd2000bf05270 */
[----:B------:R-:W-:Y:S05]  /*04f0*/  BRA.U !UP0, `(.L_x_153) ;  /* 0x0000000108547547 */ /* 0x000fea000b800000 */
[----:B------:R-:W-:-:S05]  /*0500*/  UMOV UR4, URZ ;  /* 0x000000ff00047c82 */ /* 0x000fca0008000000 */
.L_x_173:
        /* <DEDUP_REMOVED lines=8> */
[----:B------:R-:W-:Y:S01]  /*0590*/  BSSY.RECONVERGENT B1, `(.L_x_171) ;  /* 0x0000003000017945 */ /* 0x000fe20003800200 */
[----:B------:R-:W-:-:S07]  /*05a0*/  MOV R15, 0x5c0 ;  /* 0x000005c0000f7802 */ /* 0x000fce0000000f00 */
[----:B------:R-:W-:Y:S05]  /*05b0*/  CALL.REL.NOINC `($__internal_2_$__cuda_sm20_sqrt_rn_f32_slowpath) ;  /* 0x00000028008c7944 */ /* 0x000fea0003c00000 */
[----:B------:R-:W-:Y:S05]  /*05c0*/  BSYNC.RECONVERGENT B1 ;  /* 0x0000000000017941 */ /* 0x000fea0003800200 */
.L_x_171:
[----:B------:R-:W-:Y:S01]  /*05d0*/  IMAD.MOV.U32 R5, RZ, RZ, R0 ;  /* 0x000000ffff057224 */ /* 0x000fe200078e0000 */
[----:B------:R-:W-:Y:S06]  /*05e0*/  BRA `(.L_x_172) ;  /* 0x0000000000107947 */ /* 0x000fec0003800000 */
.L_x_170:
[----:B------:R-:W-:Y:S01]  /*05f0*/  FMUL.FTZ R5, R0, R2 ;  /* 0x0000000200057220 */ /* 0x000fe20000410000 */
[----:B------:R-:W-:-:S03]  /*0600*/  FMUL.FTZ R2, R2, 0.5 ;  /* 0x3f00000002027820 */ /* 0x000fc60000410000 */
[----:B------:R-:W-:-:S04]  /*0610*/  FFMA R0, -R5, R5, R0 ;  /* 0x0000000505007223 */ /* 0x000fc80000000100 */
[----:B------:R-:W-:-:S07]  /*0620*/  FFMA R5, R0, R2, R5 ;  /* 0x0000000200057223 */ /* 0x000fce0000000005 */
.L_x_172:
[----:B------:R-:W-:Y:S05]  /*0630*/  BSYNC.RECONVERGENT B0 ;  /* 0x0000000000007941 */ /* 0x000fea0003800200 */
.L_x_169:
[----:B------:R-:W-:Y:S05]  /*0640*/  BRA.U UP0, `(.L_x_173) ;  /* 0xfffffffd00b07547 */ /* 0x000fea000b83ffff */
.L_x_153:
[----:B------:R-:W0:Y:S01]  /*0650*/  S2R R6, SR_TID.X ;  /* 0x0000000000067919 */ /* 0x000e220000002100 */
[----:B------:R-:W0:Y:S01]  /*0660*/  S2UR UR4, SR_CTAID.X ;  /* 0x00000000000479c3 */ /* 0x000e220000002500 */
[----:B------:R-:W1:Y:S01]  /*0670*/  LDCU UR5, c[0x0][0x388] ;  /* 0x00007100ff0577ac */ /* 0x000e620008000800 */
[----:B------:R-:W-:Y:S01]  /*0680*/  BSSY.RECONVERGENT B0, `(.L_x_174) ;  /* 0x0000290000007945 */ /* 0x000fe20003800200 */
[----:B------:R-:W2:Y:S05]  /*0690*/  LDCU.64 UR6, c[0x0][0x358] ;  /* 0x00006b00ff0677ac */ /* 0x000eaa0008000a00 */
[----:B------:R-:W0:Y:S02]  /*06a0*/  LDC R3, c[0x0][0x360] ;  /* 0x0000d800ff037b82 */ /* 0x000e240000000800 */
[----:B0-----:R-:W-:-:S05]  /*06b0*/  IMAD R3, R3, UR4, R6 ;  /* 0x0000000403037c24 */ /* 0x001fca000f8e0206 */
        /* <DEDUP_REMOVED lines=9> */
.L_x_239:
[----:B------:R-:W-:Y:S05]  /*0750*/  BRX R8 -0x760                                                                  (*"BRANCH_TARGETS .L_x_240,.L_x_241,.L_x_242,.L_x_175"*) ;  /* 0xfffffff808287949 */ /* 0x000fea000383ffff */
.L_x_242:
        /* <DEDUP_REMOVED lines=8> */
[----:B------:R-:W-:Y:S02]  /*07e0*/  IMAD.IADD R7, R3, 0x1, -R7 ;  /* 0x0000000103077824 */ /* 0x000fe400078e0a07 */
[----:B------:R-:W-:-:S03]  /*07f0*/  IMAD.MOV.U32 R3, RZ, RZ, RZ ;  /* 0x000000ffff037224 */ /* 0x000fc600078e00ff */
[C---:B------:R-:W-:Y:S02]  /*0800*/  ISETP.GE.U32.AND P1, PT, R7.reuse, 0x6, PT ;  /* 0x000000060700780c */ /* 0x040fe40003f26070 */
[----:B------:R-:W-:Y:S02]  /*0810*/  ISETP.GE.AND P0, PT, R7, 0x2, PT ;  /* 0x000000020700780c */ /* 0x000fe40003f06270 */
[----:B------:R-:W-:-:S04]  /*0820*/  SEL R4, R4, 0x20, !P1 ;  /* 0x0000002004047807 */ /* 0x000fc80004800000 */
[----:B0-----:R-:W-:-:S07]  /*0830*/  SEL R4, R4, 0x80, P0 ;  /* 0x0000008004047807 */ /* 0x001fce0000000000 */
.L_x_178:
        /* <DEDUP_REMOVED lines=89> */
.L_x_177:
[----:B------:R3:W-:Y:S01]  /*0dd0*/  STG.E desc[UR6][R8.64], R2 ;  /* 0x0000000208007986 */ /* 0x0007e2000c101906 */
[----:B------:R-:W-:Y:S05]  /*0de0*/  BRA `(.L_x_175) ;  /* 0x0000002000647947 */ /* 0x000fea0003800000 */
.L_x_240:
        /* <DEDUP_REMOVED lines=12> */
.L_x_180:
[----:B------:R-:W-:Y:S05]  /*0eb0*/  BSYNC.RECONVERGENT B1 ;  /* 0x0000000000017941 */ /* 0x000fea0003800200 */
.L_x_179:
[----:B------:R-:W-:Y:S01]  /*0ec0*/  BSSY.RECONVERGENT B1, `(.L_x_181) ;  /* 0x0000065000017945 */ /* 0x000fe20003800200 */
[----:B------:R-:W-:-:S07]  /*0ed0*/  IMAD.MOV.U32 R14, RZ, RZ, RZ ;  /* 0x000000ffff0e7224 */ /* 0x000fce00078e00ff */
.L_x_185:
        /* <DEDUP_REMOVED lines=14> */
[----:B------:R-:W-:Y:S01]  /*0fc0*/  SHF.L.U32 R2, R17, 0x8, RZ ;  /* 0x0000000811027819 */ /* 0x000fe200000006ff */
[----:B------:R-:W-:Y:S01]  /*0fd0*/  IMAD.MOV.U32 R8, RZ, RZ, RZ ;  /* 0x000000ffff087224 */ /* 0x000fe200078e00ff */
[----:B------:R-:W-:Y:S01]  /*0fe0*/  MOV R0, R1 ;  /* 0x0000000100007202 */ /* 0x000fe20000000f00 */
[----:B------:R-:W0:Y:S01]  /*0ff0*/  LDCU.64 UR8, c[0x4][URZ] ;  /* 0x01000000ff0877ac */ /* 0x000e220008000a00 */
[----:B------:R-:W-:Y:S01]  /*1000*/  LOP3.LUT R19, R2, 0x80000000, RZ, 0xfc, !PT ;  /* 0x8000000002137812 */ /* 0x000fe200078efcff */
[----:B------:R-:W-:Y:S01]  /*1010*/  UMOV UR5, URZ ;  /* 0x000000ff00057c82 */ /* 0x000fe20008000000 */
[----:B------:R-:W-:-:S05]  /*1020*/  UMOV UR4, URZ ;  /* 0x000000ff00047c82 */ /* 0x000fca0008000000 */
.L_x_184:
        /* <DEDUP_REMOVED lines=37> */
[----:B01----:R-:W-:-:S07]  /*1280*/  FSEL R2, -R16, R16, !P0 ;  /* 0x0000001010027208 */ /* 0x003fce0004000100 */
.L_x_183:
[----:B------:R-:W-:Y:S05]  /*1290*/  BSYNC.RECONVERGENT B2 ;  /* 0x0000000000027941 */ /* 0x000fea0003800200 */
.L_x_182:
[----:B------:R-:W-:Y:S01]  /*12a0*/  LOP3.LUT R8, R0, 0x1, RZ, 0xc0, !PT ;  /* 0x0000000100087812 */ /* 0x000fe200078ec0ff */
[----:B------:R-:W-:Y:S01]  /*12b0*/  FMUL R3, R2, R2 ;  /* 0x0000000202037220 */ /* 0x000fe20000400000 */
[----:B------:R-:W-:Y:S01]  /*12c0*/  MOV R4, 0x37cbac00 ;  /* 0x37cbac0000047802 */ /* 0x000fe20000000f00 */
[----:B------:R-:W-:Y:S01]  /*12d0*/  IMAD.MOV.U32 R15, RZ, RZ, 0x3effffff ;  /* 0x3effffffff0f7424 */ /* 0x000fe200078e00ff */
[----:B------:R-:W-:Y:S01]  /*12e0*/  ISETP.NE.U32.AND P0, PT, R8, 0x1, PT ;  /* 0x000000010800780c */ /* 0x000fe20003f05070 */
[----:B------:R-:W-:Y:S01]  /*12f0*/  HFMA2 R8, -RZ, RZ, 1.291015625, -0.052581787109375 ;  /* 0x3d2aaabbff087431 */ /* 0x000fe200000001ff */
[----:B------:R-:W-:Y:S01]  /*1300*/  LOP3.LUT P1, RZ, R0, 0x2, RZ, 0xc0, !PT ;  /* 0x0000000200ff7812 */ /* 0x000fe2000782c0ff */
[----:B------:R-:W-:Y:S01]  /*1310*/  FFMA R4, R3, R4, -0.0013887860113754868507 ;  /* 0xbab607ed03047423 */ /* 0x000fe20000000004 */
[----:B------:R-:W-:Y:S01]  /*1320*/  FSEL R0, R2, 1, P0 ;  /* 0x3f80000002007808 */ /* 0x000fe20000000000 */
[----:B------:R-:W-:Y:S01]  /*1330*/  VIADD R14, R14, 0x1 ;  /* 0x000000010e0e7836 */ /* 0x000fe20000000000 */
[----:B------:R-:W-:-:S02]  /*1340*/  FSEL R15, -R15, -0.16666662693023681641, !P0 ;  /* 0xbe2aaaa80f0f7808 */ /* 0x000fc40004000100 */
[----:B------:R-:W-:Y:S01]  /*1350*/  FSEL R4, R4, -0.00019574658654164522886, !P0 ;  /* 0xb94d415304047808 */ /* 0x000fe20004000000 */
[----:B------:R-:W-:Y:S01]  /*1360*/  FFMA R13, R3, R0, RZ ;  /* 0x00000000030d7223 */ /* 0x000fe200000000ff */
[----:B------:R-:W-:-:S05]  /*1370*/  FSEL R8, R8, 0.0083327032625675201416, !P0 ;  /* 0x3c0885e408087808 */ /* 0x000fca0004000000 */
[----:B------:R-:W-:Y:S01]  /*1380*/  FFMA R4, R3, R4, R8 ;  /* 0x0000000403047223 */ /* 0x000fe20000000008 */
[----:B------:R-:W-:-:S03]  /*1390*/  MOV R8, 0x3c80f082 ;  /* 0x3c80f08200087802 */ /* 0x000fc60000000f00 */
[----:B------:R-:W-:-:S04]  /*13a0*/  FFMA R4, R3, R4, R15 ;  /* 0x0000000403047223 */ /* 0x000fc8000000000f */
[----:B------:R-:W-:Y:S01]  /*13b0*/  FFMA R0, R13, R4, R0 ;  /* 0x000000040d007223 */ /* 0x000fe20000000000 */
[----:B------:R-:W-:-:S03]  /*13c0*/  HFMA2 R4, -RZ, RZ, 1.875, 0 ;  /* 0x3f800000ff047431 */ /* 0x000fc600000001ff */
        /* <DEDUP_REMOVED lines=21> */
.L_x_181:
[----:B------:R0:W-:Y:S01]  /*1520*/  STG.E desc[UR6][R10.64], R7 ;  /* 0x000000070a007986 */ /* 0x0001e2000c101906 */
[----:B------:R-:W-:Y:S05]  /*1530*/  BRA `(.L_x_175) ;  /* 0x0000001800907947 */ /* 0x000fea0003800000 */
.L_x_241:
[----:B------:R-:W0:Y:S02]  /*1540*/  LDC.64 R8, c[0x0][0x380] ;  /* 0x0000e000ff087b82 */ /* 0x000e240000000a00 */
[----:B0-----:R-:W-:-:S05]  /*1550*/  IMAD.WIDE R8, R3, 0x4, R8 ;  /* 0x0000000403087825 */ /* 0x001fca00078e0208 */
[----:B------:R0:W5:Y:S01]  /*1560*/  LDG.E R10, desc[UR6][R8.64] ;  /* 0x00000006080a7981 */ /* 0x000162000c1e1900 */
[----:B------:R-:W-:Y:S01]  /*1570*/  SHF.R.S32.HI R2, RZ, 0x1f, R3 ;  /* 0x0000001fff027819 */ /* 0x000fe20000011403 */
[----:B------:R-:W-:Y:S01]  /*1580*/  BSSY.RECONVERGENT B1, `(.L_x_186) ;  /* 0x0000040000017945 */ /* 0x000fe20003800200 */
[----:B------:R-:W-:Y:S02]  /*1590*/  IMAD.MOV.U32 R4, RZ, RZ, RZ ;  /* 0x000000ffff047224 */ /* 0x000fe400078e00ff */
[----:B------:R-:W-:-:S04]  /*15a0*/  LEA.HI R0, R2, R3, RZ, 0x5 ;  /* 0x0000000302007211 */ /* 0x000fc800078f28ff */
[----:B------:R-:W-:Y:S02]  /*15b0*/  LOP3.LUT R2, R0, 0xffffffe0, RZ, 0xc0, !PT ;  /* 0xffffffe000027812 */ /* 0x000fe400078ec0ff */
[----:B------:R-:W-:Y:S02]  /*15c0*/  MOV R0, 0x64 ;  /* 0x0000006400007802 */ /* 0x000fe40000000f00 */
[----:B------:R-:W-:-:S04]  /*15d0*/  IADD3 R2, PT, PT, R3, -R2, RZ ;  /* 0x8000000203027210 */ /* 0x000fc80007ffe0ff */
[C---:B------:R-:W-:Y:S02]  /*15e0*/  ISETP.GE.U32.AND P1, PT, R2.reuse, 0xc, PT ;  /* 0x0000000c0200780c */ /* 0x040fe40003f26070 */
[----:B------:R-:W-:Y:S02]  /*15f0*/  ISETP.GE.AND P0, PT, R2, 0x4, PT ;  /* 0x000000040200780c */ /* 0x000fe40003f06270 */
[----:B------:R-:W-:-:S04]  /*1600*/  SEL R0, R0, 0x32, !P1 ;  /* 0x0000003200007807 */ /* 0x000fc80004800000 */
[----:B------:R-:W-:-:S04]  /*1610*/  SEL R0, R0, 0xc8, P0 ;  /* 0x000000c800007807 */ /* 0x000fc80000000000 */
[C---:B------:R-:W-:Y:S02]  /*1620*/  LOP3.LUT R2, R0.reuse, 0x2, RZ, 0xc0, !PT ;  /* 0x0000000200027812 */ /* 0x040fe400078ec0ff */
[----:B0-----:R-:W-:-:S07]  /*1630*/  LOP3.LUT R3, R0, 0xfc, RZ, 0xc0, !PT ;  /* 0x000000fc00037812 */ /* 0x001fce00078ec0ff */
.L_x_195:
        /* <DEDUP_REMOVED lines=14> */
[----:B------:R-:W-:Y:S05]  /*1720*/  CALL.REL.NOINC `($__internal_2_$__cuda_sm20_sqrt_rn_f32_slowpath) ;  /* 0x0000001800307944 */ /* 0x000fea0003c00000 */
[----:B------:R-:W-:Y:S01]  /*1730*/  IMAD.MOV.U32 R10, RZ, RZ, R0 ;  /* 0x000000ffff0a7224 */ /* 0x000fe200078e0000 */
[----:B------:R-:W-:Y:S06]  /*1740*/  BRA `(.L_x_190) ;  /* 0x0000000000107947 */ /* 0x000fec0003800000 */
.L_x_189:
[----:B------:R-:W-:Y:S01]  /*1750*/  FMUL.FTZ R7, |R10|, R11 ;  /* 0x0000000b0a077220 */ /* 0x000fe20000410200 */
[----:B------:R-:W-:-:S03]  /*1760*/  FMUL.FTZ R0, R11, 0.5 ;  /* 0x3f0000000b007820 */ /* 0x000fc60000410000 */
[----:B------:R-:W-:-:S04]  /*1770*/  FFMA R10, -R7, R7, |R10| ;  /* 0x00000007070a7223 */ /* 0x000fc8000000050a */
[----:B------:R-:W-:-:S07]  /*1780*/  FFMA R10, R10, R0, R7 ;  /* 0x000000000a0a7223 */ /* 0x000fce0000000007 */
.L_x_190:
[----:B------:R-:W-:Y:S05]  /*1790*/  BSYNC.RECONVERGENT B3 ;  /* 0x0000000000037941 */ /* 0x000fea0003800200 */
.L_x_188:
[----:B------:R-:W-:Y:S05]  /*17a0*/  BSYNC.RECONVERGENT B2 ;  /* 0x0000000000027941 */ /* 0x000fea0003800200 */
.L_x_187:
        /* <DEDUP_REMOVED lines=16> */
[----:B------:R-:W-:Y:S05]  /*18b0*/  CALL.REL.NOINC `($__internal_2_$__cuda_sm20_sqrt_rn_f32_slowpath) ;  /* 0x0000001400cc7944 */ /* 0x000fea0003c00000 */
[----:B------:R-:W-:Y:S01]  /*18c0*/  MOV R10, R0 ;  /* 0x00000000000a7202 */ /* 0x000fe20000000f00 */
[----:B------:R-:W-:Y:S06]  /*18d0*/  BRA `(.L_x_194) ;  /* 0x0000000000107947 */ /* 0x000fec0003800000 */
.L_x_193:
[----:B------:R-:W-:Y:S01]  /*18e0*/  FMUL.FTZ R7, |R10|, R11 ;  /* 0x0000000b0a077220 */ /* 0x000fe20000410200 */
[----:B------:R-:W-:-:S03]  /*18f0*/  FMUL.FTZ R0, R11, 0.5 ;  /* 0x3f0000000b007820 */ /* 0x000fc60000410000 */
[----:B------:R-:W-:-:S04]  /*1900*/  FFMA R10, -R7, R7, |R10| ;  /* 0x00000007070a7223 */ /* 0x000fc8000000050a */
[----:B------:R-:W-:-:S07]  /*1910*/  FFMA R10, R10, R0, R7 ;  /* 0x000000000a0a7223 */ /* 0x000fce0000000007 */
.L_x_194:
[----:B------:R-:W-:Y:S05]  /*1920*/  BSYNC.RECONVERGENT B3 ;  /* 0x0000000000037941 */ /* 0x000fea0003800200 */
.L_x_192:
[----:B------:R-:W-:Y:S05]  /*1930*/  BSYNC.RECONVERGENT B2 ;  /* 0x0000000000027941 */ /* 0x000fea0003800200 */
.L_x_191:
[----:B------:R-:W-:Y:S01]  /*1940*/  IADD3 R4, PT, PT, R4, 0x4, RZ ;  /* 0x0000000404047810 */ /* 0x000fe20007ffe0ff */
[----:B------:R-:W-:-:S03]  /*1950*/  FFMA R10, R10, R5, 0.10000000149011611938 ;  /* 0x3dcccccd0a0a7423 */ /* 0x000fc60000000005 */
[----:B------:R-:W-:-:S13]  /*1960*/  ISETP.NE.AND P0, PT, R4, R3, PT ;  /* 0x000000030400720c */ /* 0x000fda0003f05270 */
[----:B------:R-:W-:Y:S05]  /*1970*/  @P0 BRA `(.L_x_195) ;  /* 0xfffffffc00300947 */ /* 0x000fea000383ffff */
[----:B------:R-:W-:Y:S05]  /*1980*/  BSYNC.RECONVERGENT B1 ;  /* 0x0000000000017941 */ /* 0x000fea0003800200 */
.L_x_186:
[----:B------:R-:W-:Y:S01]  /*1990*/  ISETP.NE.AND P0, PT, R2, RZ, PT ;  /* 0x000000ff0200720c */ /* 0x000fe20003f05270 */
[----:B------:R-:W-:-:S12]  /*19a0*/  BSSY.RECONVERGENT B1, `(.L_x_196) ;  /* 0x000001e000017945 */ /* 0x000fd80003800200 */
[----:B------:R-:W-:Y:S05]  /*19b0*/  @!P0 BRA `(.L_x_197) ;  /* 0x0000000000708947 */ /* 0x000fea0003800000 */
[----:B------:R-:W-:-:S07]  /*19c0*/  IMAD.MOV.U32 R7, RZ, RZ, RZ ;  /* 0x000000ffff077224 */ /* 0x000fce00078e00ff */
.L_x_202:
[----:B------:R-:W-:Y:S01]  /*19d0*/  IMAD R0, R3, -0x33333333, RZ ;  /* 0xcccccccd03007824 */ /* 0x000fe200078e02ff */
[----:B------:R-:W-:Y:S01]  /*19e0*/  IADD3 R7, PT, PT, R7, 0x1, RZ ;  /* 0x0000000107077810 */ /* 0x000fe20007ffe0ff */
[----:B------:R-:W-:Y:S01]  /*19f0*/  BSSY.RECONVERGENT B2, `(.L_x_198) ;  /* 0x0000016000027945 */ /* 0x000fe20003800200 */
[----:B------:R-:W-:Y:S02]  /*1a00*/  FFMA R10, R10, R5, 0.10000000149011611938 ;  /* 0x3dcccccd0a0a7423 */ /* 0x000fe40000000005 */
[----:B------:R-:W-:Y:S02]  /*1a10*/  SHF.L.W.U32.HI R0, R0, 0x1f, R0 ;  /* 0x0000001f00007819 */ /* 0x000fe40000010e00 */
[----:B------:R-:W-:Y:S02]  /*1a20*/  ISETP.NE.AND P0, PT, R7, R2, PT ;  /* 0x000000020700720c */ /* 0x000fe40003f05270 */
        /* <DEDUP_REMOVED lines=13> */
.L_x_200:
[----:B------:R-:W-:Y:S01]  /*1b00*/  FMUL.FTZ R11, |R10|, R13 ;  /* 0x0000000d0a0b7220 */ /* 0x000fe20000410200 */
[----:B------:R-:W-:-:S03]  /*1b10*/  FMUL.FTZ R0, R13, 0.5 ;  /* 0x3f0000000d007820 */ /* 0x000fc60000410000 */
[----:B------:R-:W-:-:S04]  /*1b20*/  FFMA R10, -R11, R11, |R10| ;  /* 0x0000000b0b0a7223 */ /* 0x000fc8000000050a */
[----:B------:R-:W-:-:S07]  /*1b30*/  FFMA R10, R10, R0, R11 ;  /* 0x000000000a0a7223 */ /* 0x000fce000000000b */
.L_x_201:
[----:B------:R-:W-:Y:S05]  /*1b40*/  BSYNC.RECONVERGENT B3 ;  /* 0x0000000000037941 */ /* 0x000fea0003800200 */
.L_x_199:
[----:B------:R-:W-:Y:S05]  /*1b50*/  BSYNC.RECONVERGENT B2 ;  /* 0x0000000000027941 */ /* 0x000fea0003800200 */
.L_x_198:
[----:B------:R-:W-:Y:S01]  /*1b60*/  IADD3 R3, PT, PT, R3, 0x1, RZ ;  /* 0x0000000103037810 */ /* 0x000fe20007ffe0ff */
[----:B------:R-:W-:Y:S06]  /*1b70*/  @P0 BRA `(.L_x_202) ;  /* 0xfffffffc00940947 */ /* 0x000fec000383ffff */
.L_x_197:
[----:B------:R-:W-:Y:S05]  /*1b80*/  BSYNC.RECONVERGENT B1 ;  /* 0x0000000000017941 */ /* 0x000fea0003800200 */
.L_x_196:
[----:B------:R4:W-:Y:S01]  /*1b90*/  STG.E desc[UR6][R8.64], R10 ;  /* 0x0000000a08007986 */ /* 0x0009e2000c101906 */
[----:B------:R-:W-:Y:S05]  /*1ba0*/  BRA `(.L_x_175) ;  /* 0x0000001000f47947 */ /* 0x000fea0003800000 */
.L_x_176:
[----:B------:R-:W-:-:S05]  /*1bb0*/  IMAD.MOV.U32 R7, RZ, RZ, -0x3 ;  /* 0xfffffffdff077424 */ /* 0x000fca00078e00ff */
[----:B------:R-:W-:-:S04]  /*1bc0*/  VIADDMNMX.U32 R0, R0, R7, 0x3, PT ;  /* 0x0000000300007446 */ /* 0x000fc80003800007 */
[----:B------:R-:W-:-:S04]  /*1bd0*/  SHF.L.U32 R0, R0, 0x2, RZ ;  /* 0x0000000200007819 */ /* 0x000fc800000006ff */
[----:B------:R-:W0:Y:S02]  /*1be0*/  LDC R8, c[0x2][R0+0x10] ;  /* 0x0080040000087b82 */ /* 0x000e240000000800 */
[----:B0-----:R-:W-:-:S04]  /*1bf0*/  SHF.R.S32.HI R9, RZ, 0x1f, R8 ;  /* 0x0000001fff097819 */ /* 0x001fc80000011408 */
.L_x_244:
[----:B------:R-:W-:Y:S05]  /*1c00*/  BRX R8 -0x1c10                                                                 (*"BRANCH_TARGETS .L_x_245,.L_x_246,.L_x_247,.L_x_175"*) ;  /* 0xffffffe008fc7949 */ /* 0x000fea000383ffff */
.L_x_247:
[----:B------:R-:W0:Y:S02]  /*1c10*/  LDC.64 R8, c[0x0][0x380] ;  /* 0x0000e000ff087b82 */ /* 0x000e240000000a00 */
[----:B0-----:R-:W-:-:S05]  /*1c20*/  IMAD.WIDE R8, R3, 0x4, R8 ;  /* 0x0000000403087825 */ /* 0x001fca00078e0208 */
[----:B------:R0:W5:Y:S01]  /*1c30*/  LDG.E R10, desc[UR6][R8.64] ;  /* 0x00000006080a7981 */ /* 0x000162000c1e1900 */
[----:B------:R-:W-:Y:S01]  /*1c40*/  HFMA2 R2, -RZ, RZ, 0, 0 ;  /* 0x00000000ff027431 */ /* 0x000fe200000001ff */
[----:B------:R-:W-:Y:S04]  /*1c50*/  BSSY.RECONVERGENT B1, `(.L_x_203) ;  /* 0x0000041000017945 */ /* 0x000fe80003800200 */
[----:B------:R-:W-:-:S05]  /*1c60*/  IMAD.HI R0, R3, -0x77777777, R2 ;  /* 0x8888888903007827 */ /* 0x000fca00078e0202 */
[----:B------:R-:W-:-:S04]  /*1c70*/  SHF.R.U32.HI R7, RZ, 0x1f, R0 ;  /* 0x0000001fff077819 */ /* 0x000fc80000011600 */
[----:B------:R-:W-:-:S05]  /*1c80*/  LEA.HI.SX32 R7, R0, R7, 0x1c ;  /* 0x0000000700077211 */ /* 0x000fca00078fe2ff */
[----:B------:R-:W-:-:S05]  /*1c90*/  IMAD R7, R7, -0x1e, R3 ;  /* 0xffffffe207077824 */ /* 0x000fca00078e0203 */
[----:B------:R-:W-:-:S13]  /*1ca0*/  ISETP.GE.AND P0, PT, R7, 0x3, PT ;  /* 0x000000030700780c */ /* 0x000fda0003f06270 */
[----:B------:R-:W-:Y:S01]  /*1cb0*/  @P0 PRMT R0, R7, 0x9910, RZ ;  /* 0x0000991007000816 */ /* 0x000fe200000000ff */
[----:B------:R-:W-:-:S04]  /*1cc0*/  IMAD.MOV.U32 R7, RZ, RZ, 0xb4 ;  /* 0x000000b4ff077424 */ /* 0x000fc800078e00ff */
[----:B------:R-:W-:-:S05]  /*1cd0*/  @P0 IMAD R0, R0, -0x33, RZ ;  /* 0xffffffcd00000824 */ /* 0x000fca00078e02ff */
[----:B------:R-:W-:-:S04]  /*1ce0*/  @P0 LOP3.LUT R0, R0, 0xff, RZ, 0xc0, !PT ;  /* 0x000000ff00000812 */ /* 0x000fc800078ec0ff */
[----:B------:R-:W-:Y:S02]  /*1cf0*/  @P0 ISETP.GE.U32.AND P1, PT, R0, 0x34, PT ;  /* 0x000000340000080c */ /* 0x000fe40003f26070 */
[----:B------:R-:W-:-:S04]  /*1d00*/  @P0 MOV R0, 0x64 ;  /* 0x0000006400000802 */ /* 0x000fc80000000f00 */
[----:B------:R-:W-:Y:S01]  /*1d10*/  @P0 SEL R7, R0, 0x32, !P1 ;  /* 0x0000003200070807 */ /* 0x000fe20004800000 */
[----:B------:R-:W-:-:S03]  /*1d20*/  HFMA2 R0, -RZ, RZ, 0, 0 ;  /* 0x00000000ff007431 */ /* 0x000fc600000001ff */
[C---:B------:R-:W-:Y:S02]  /*1d30*/  LOP3.LUT R2, R7.reuse, 0x2, RZ, 0xc0, !PT ;  /* 0x0000000207027812 */ /* 0x040fe400078ec0ff */
[----:B0-----:R-:W-:-:S07]  /*1d40*/  LOP3.LUT R7, R7, 0xf4, RZ, 0xc0, !PT ;  /* 0x000000f407077812 */ /* 0x001fce00078ec0ff */
.L_x_204:
[----:B------:R-:W-:Y:S02]  /*1d50*/  IMAD.MOV.U32 R4, RZ, RZ, 0x3bbb989d ;  /* 0x3bbb989dff047424 */ /* 0x000fe400078e00ff */
[----:B-----5:R-:W-:Y:S01]  /*1d60*/  FMUL R11, |R10|, -0.0099999997764825820923 ;  /* 0xbc23d70a0a0b7820 */ /* 0x020fe20000400200 */
[----:B------:R-:W-:Y:S01]  /*1d70*/  MOV R3, 0x437c0000 ;  /* 0x437c000000037802 */ /* 0x000fe20000000f00 */
[----:B------:R-:W-:Y:S02]  /*1d80*/  VIADD R0, R0, 0x4 ;  /* 0x0000000400007836 */ /* 0x000fe40000000000 */
[----:B------:R-:W-:-:S03]  /*1d90*/  FFMA.SAT R12, R11, R4, 0.5 ;  /* 0x3f0000000b0c7423 */ /* 0x000fc60000002004 */
[----:B------:R-:W-:Y:S01]  /*1da0*/  ISETP.NE.AND P0, PT, R0, R7, PT ;  /* 0x000000070000720c */ /* 0x000fe20003f05270 */
        /* <DEDUP_REMOVED lines=44> */
.L_x_203:
[----:B------:R-:W-:Y:S01]  /*2070*/  ISETP.NE.AND P0, PT, R2, RZ, PT ;  /* 0x000000ff0200720c */ /* 0x000fe20003f05270 */
[----:B------:R-:W-:-:S12]  /*2080*/  BSSY.RECONVERGENT B1, `(.L_x_205) ;  /* 0x0000011000017945 */ /* 0x000fd80003800200 */
[----:B------:R-:W-:Y:S05]  /*2090*/  @!P0 BRA `(.L_x_206) ;  /* 0x00000000003c8947 */ /* 0x000fea0003800000 */
[----:B------:R-:W-:-:S07]  /*20a0*/  MOV R7, RZ ;  /* 0x000000ff00077202 */ /* 0x000fce0000000f00 */
.L_x_207:
[----:B------:R-:W-:Y:S01]  /*20b0*/  FMUL R11, |R10|, -0.0099999997764825820923 ;  /* 0xbc23d70a0a0b7820 */ /* 0x000fe20000400200 */
[----:B------:R-:W-:-:S03]  /*20c0*/  VIADD R7, R7, 0x1 ;  /* 0x0000000107077836 */ /* 0x000fc60000000000 */
[----:B------:R-:W-:Y:S02]  /*20d0*/  FFMA.SAT R0, R11, R4, 0.5 ;  /* 0x3f0000000b007423 */ /* 0x000fe40000002004 */
[----:B------:R-:W-:Y:S02]  /*20e0*/  ISETP.NE.AND P0, PT, R7, R2, PT ;  /* 0x000000020700720c */ /* 0x000fe40003f05270 */
        /* <DEDUP_REMOVED lines=10> */
.L_x_206:
[----:B------:R-:W-:Y:S05]  /*2190*/  BSYNC.RECONVERGENT B1 ;  /* 0x0000000000017941 */ /* 0x000fea0003800200 */
.L_x_205:
[----:B------:R1:W-:Y:S01]  /*21a0*/  STG.E desc[UR6][R8.64], R10 ;  /* 0x0000000a08007986 */ /* 0x0003e2000c101906 */
[----:B------:R-:W-:Y:S05]  /*21b0*/  BRA `(.L_x_175) ;  /* 0x0000000c00707947 */ /* 0x000fea0003800000 */
.L_x_245:
[----:B------:R-:W0:Y:S02]  /*21c0*/  LDC.64 R12, c[0x0][0x380] ;  /* 0x0000e000ff0c7b82 */ /* 0x000e240000000a00 */
[----:B0-----:R-:W-:-:S05]  /*21d0*/  IMAD.WIDE R12, R3, 0x4, R12 ;  /* 0x00000004030c7825 */ /* 0x001fca00078e020c */
[----:B------:R0:W5:Y:S01]  /*21e0*/  LDG.E R7, desc[UR6][R12.64] ;  /* 0x000000060c077981 */ /* 0x000162000c1e1900 */
[----:B------:R-:W-:Y:S01]  /*21f0*/  IMAD.HI R0, R3, 0x51eb851f, RZ ;  /* 0x51eb851f03007827 */ /* 0x000fe200078e02ff */
[----:B------:R-:W-:Y:S04]  /*2200*/  BSSY.RECONVERGENT B1, `(.L_x_208) ;  /* 0x0000061000017945 */ /* 0x000fe80003800200 */
[----:B------:R-:W-:-:S04]  /*2210*/  SHF.R.U32.HI R9, RZ, 0x1f, R0 ;  /* 0x0000001fff097819 */ /* 0x000fc80000011600 */
[----:B------:R-:W-:Y:S01]  /*2220*/  LEA.HI.SX32 R9, R0, R9, 0x1b ;  /* 0x0000000900097211 */ /* 0x000fe200078fdaff */
[----:B------:R-:W-:-:S04]  /*2230*/  HFMA2 R0, -RZ, RZ, 0, 2.98023223876953125e-06 ;  /* 0x00000032ff007431 */ /* 0x000fc800000001ff */
[----:B------:R-:W-:-:S05]  /*2240*/  IMAD R9, R9, -0x64, R3 ;  /* 0xffffff9c09097824 */ /* 0x000fca00078e0203 */
[C---:B------:R-:W-:Y:S02]  /*2250*/  ISETP.GE.AND P1, PT, R9.reuse, 0x32, PT ;  /* 0x000000320900780c */ /* 0x040fe40003f26270 */
[C---:B------:R-:W-:Y:S02]  /*2260*/  ISETP.GE.U32.AND P0, PT, R9.reuse, 0x14, PT ;  /* 0x000000140900780c */ /* 0x040fe40003f06070 */
[----:B------:R-:W-:Y:S02]  /*2270*/  SEL R0, R0, 0x14, !P1 ;  /* 0x0000001400007807 */ /* 0x000fe40004800000 */
[----:B------:R-:W-:Y:S02]  /*2280*/  ISETP.GE.AND P1, PT, R9, 0x5, PT ;  /* 0x000000050900780c */ /* 0x000fe40003f26270 */
[----:B------:R-:W-:Y:S02]  /*2290*/  SEL R0, R0, 0x64, P0 ;  /* 0x0000006400007807 */ /* 0x000fe40000000000 */
[----:B------:R-:W-:-:S02]  /*22a0*/  MOV R9, RZ ;  /* 0x000000ff00097202 */ /* 0x000fc40000000f00 */
[----:B0-----:R-:W-:-:S07]  /*22b0*/  SEL R14, R0, 0xc8, P1 ;  /* 0x000000c8000e7807 */ /* 0x001fce0000800000 */
.L_x_212:
        /* <DEDUP_REMOVED lines=17> */
[----:B------:R-:W-:Y:S02]  /*23d0*/  HFMA2 R8, -RZ, RZ, 0, 0 ;  /* 0x00000000ff087431 */ /* 0x000fe400000001ff */
[----:B------:R-:W-:Y:S01]  /*23e0*/  IMAD.MOV.U32 R4, RZ, RZ, RZ ;  /* 0x000000ffff047224 */ /* 0x000fe200078e00ff */
[----:B------:R-:W-:Y:S01]  /*23f0*/  UMOV UR4, URZ ;  /* 0x000000ff00047c82 */ /* 0x000fe20008000000 */
[----:B------:R-:W-:-:S07]  /*2400*/  LOP3.LUT R21, R0, 0x80000000, RZ, 0xfc, !PT ;  /* 0x8000000000157812 */ /* 0x000fce00078efcff */
.L_x_211:
        /* <DEDUP_REMOVED lines=40> */
[----:B01----:R-:W-:-:S07]  /*2690*/  FSEL R2, -R16, R16, !P1 ;  /* 0x0000001010027208 */ /* 0x003fce0004800100 */
.L_x_210:
[----:B------:R-:W-:Y:S05]  /*26a0*/  BSYNC.RECONVERGENT B2 ;  /* 0x0000000000027941 */ /* 0x000fea0003800200 */
.L_x_209:
        /* <DEDUP_REMOVED lines=8> */
[----:B------:R-:W-:Y:S02]  /*2730*/  FSEL R0, R2, 1, P0 ;  /* 0x3f80000002007808 */ /* 0x000fe40000000000 */
[----:B------:R-:W-:-:S02]  /*2740*/  FSEL R15, -R15, -0.16666662693023681641, !P0 ;  /* 0xbe2aaaa80f0f7808 */ /* 0x000fc40004000100 */
[----:B------:R-:W-:Y:S01]  /*2750*/  FSEL R4, R4, -0.00019574658654164522886, !P0 ;  /* 0xb94d415304047808 */ /* 0x000fe20004000000 */
[----:B------:R-:W-:Y:S01]  /*2760*/  FFMA R11, R3, R0, RZ ;  /* 0x00000000030b7223 */ /* 0x000fe200000000ff */
[----:B------:R-:W-:Y:S02]  /*2770*/  IADD3 R9, PT, PT, R9, 0x1, RZ ;  /* 0x0000000109097810 */ /* 0x000fe40007ffe0ff */
        /* <DEDUP_REMOVED lines=10> */
.L_x_208:
[----:B------:R2:W-:Y:S01]  /*2820*/  STG.E desc[UR6][R12.64], R7 ;  /* 0x000000070c007986 */ /* 0x0005e2000c101906 */
[----:B------:R-:W-:Y:S05]  /*2830*/  BRA `(.L_x_175) ;  /* 0x0000000400d07947 */ /* 0x000fea0003800000 */
.L_x_246:
[----:B------:R-:W0:Y:S02]  /*2840*/  LDC.64 R12, c[0x0][0x380] ;  /* 0x0000e000ff0c7b82 */ /* 0x000e240000000a00 */
[----:B0-----:R-:W-:-:S05]  /*2850*/  IMAD.WIDE R12, R3, 0x4, R12 ;  /* 0x00000004030c7825 */ /* 0x001fca00078e020c */
[----:B------:R-:W2:Y:S01]  /*2860*/  LDG.E R7, desc[UR6][R12.64] ;  /* 0x000000060c077981 */ /* 0x000ea2000c1e1900 */
[----:B------:R-:W-:Y:S01]  /*2870*/  IMAD.MOV.U32 R2, RZ, RZ, 0x50 ;  /* 0x00000050ff027424 */ /* 0x000fe200078e00ff */
[----:B------:R-:W-:Y:S01]  /*2880*/  BSSY.RECONVERGENT B1, `(.L_x_213) ;  /* 0x000006e000017945 */ /* 0x000fe20003800200 */
[----:B------:R-:W-:Y:S01]  /*2890*/  MOV R9, RZ ;  /* 0x000000ff00097202 */ /* 0x000fe20000000f00 */
        /* <DEDUP_REMOVED lines=12> */
.L_x_217:
        /* <DEDUP_REMOVED lines=17> */
[----:B------:R-:W-:Y:S01]  /*2a70*/  MOV R4, RZ ;  /* 0x000000ff00047202 */ /* 0x000fe20000000f00 */
[----:B------:R-:W-:Y:S01]  /*2a80*/  UMOV UR4, URZ ;  /* 0x000000ff00047c82 */ /* 0x000fe20008000000 */
[----:B------:R-:W-:-:S07]  /*2a90*/  LOP3.LUT R21, R0, 0x80000000, RZ, 0xfc, !PT ;  /* 0x8000000000157812 */ /* 0x000fce00078efcff */
.L_x_216:
[----:B0-----:R-:W-:-:S05]  /*2aa0*/  IMAD.WIDE.U32 R16, R4, 0x4, R2 ;  /* 0x0000000404107825 */ /* 0x001fca00078e0002 */
[----:B------:R-:W2:Y:S01]  /*2ab0*/  LDG.E.CONSTANT R10, desc[UR6][R16.64] ;  /* 0x00000006100a7981 */ /* 0x000ea2000c1e9900 */
[C---:B-1----:R-:W-:Y:S01]  /*2ac0*/  IMAD R0, R4.reuse, 0x4, R1 ;  /* 0x0000000404007824 */ /* 0x042fe200078e0201 */
[----:B------:R-:W-:-:S04]  /*2ad0*/  IADD3 R4, PT, PT, R4, 0x1, RZ ;  /* 0x0000000104047810 */ /* 0x000fc80007ffe0ff */
[----:B------:R-:W-:Y:S01]  /*2ae0*/  ISETP.NE.AND P0, PT, R4, 0x6, PT ;  /* 0x000000060400780c */ /* 0x000fe20003f05270 */
[----:B--2---:R-:W-:-:S03]  /*2af0*/  IMAD.WIDE.U32 R10, R10, R21, RZ ;  /* 0x000000150a0a7225 */ /* 0x004fc600078e00ff */
[----:B------:R-:W-:-:S04]  /*2b00*/  IADD3 R15, P1, PT, R10, R8, RZ ;  /* 0x000000080a0f7210 */ /* 0x000fc80007f3e0ff */
[----:B------:R-:W-:Y:S01]  /*2b10*/  IADD3.X R8, PT, PT, R11, UR4, RZ, P1, !PT ;  /* 0x000000040b087c10 */ /* 0x000fe20008ffe4ff */
[----:B------:R1:W-:Y:S04]  /*2b20*/  STL [R0], R15 ;  /* 0x0000000f00007387 */ /* 0x0003e80000100800 */
[----:B------:R-:W-:Y:S05]  /*2b30*/  @P0 BRA `(.L_x_216) ;  /* 0xfffffffc00d80947 */ /* 0x000fea000383ffff */
[----:B-1----:R-:W-:Y:S01]  /*2b40*/  SHF.R.U32.HI R0, RZ, 0x17, R19 ;  /* 0x00000017ff007819 */ /* 0x002fe20000011613 */
        /* <DEDUP_REMOVED lines=24> */
.L_x_215:
[----:B------:R-:W-:Y:S05]  /*2cd0*/  BSYNC.RECONVERGENT B2 ;  /* 0x0000000000027941 */ /* 0x000fea0003800200 */
.L_x_214:
[----:B------:R-:W-:Y:S01]  /*2ce0*/  LOP3.LUT R8, R0, 0x1, RZ, 0xc0, !PT ;  /* 0x0000000100087812 */ /* 0x000fe200078ec0ff */
[----:B------:R-:W-:Y:S01]  /*2cf0*/  FMUL R3, R2, R2 ;  /* 0x0000000202037220 */ /* 0x000fe20000400000 */
[----:B------:R-:W-:Y:S01]  /*2d00*/  MOV R4, 0x37cbac00 ;  /* 0x37cbac0000047802 */ /* 0x000fe20000000f00 */
[----:B------:R-:W-:Y:S01]  /*2d10*/  VIADD R0, R0, 0x1 ;  /* 0x0000000100007836 */ /* 0x000fe20000000000 */
[----:B------:R-:W-:Y:S01]  /*2d20*/  ISETP.NE.U32.AND P0, PT, R8, 0x1, PT ;  /* 0x000000010800780c */ /* 0x000fe20003f05070 */
[----:B------:R-:W-:Y:S01]  /*2d30*/  HFMA2 R8, -RZ, RZ, 1.0078125, -8.98838043212890625e-05 ;  /* 0x3c0885e4ff087431 */ /* 0x000fe200000001ff */
[----:B------:R-:W-:Y:S01]  /*2d40*/  MOV R15, 0x3e2aaaa8 ;  /* 0x3e2aaaa8000f7802 */ /* 0x000fe20000000f00 */
[----:B------:R-:W-:Y:S01]  /*2d50*/  FFMA R4, R3, R4, -0.0013887860113754868507 ;  /* 0xbab607ed03047423 */ /* 0x000fe20000000004 */
[----:B------:R-:W-:Y:S02]  /*2d60*/  LOP3.LUT P1, RZ, R0, 0x2, RZ, 0xc0, !PT ;  /* 0x0000000200ff7812 */ /* 0x000fe4000782c0ff */
[----:B------:R-:W-:-:S02]  /*2d70*/  FSEL R0, R2, 1, !P0 ;  /* 0x3f80000002007808 */ /* 0x000fc40004000000 */
[----:B------:R-:W-:Y:S02]  /*2d80*/  FSEL R4, R4, -0.00019574658654164522886, P0 ;  /* 0xb94d415304047808 */ /* 0x000fe40000000000 */
[----:B------:R-:W-:Y:S01]  /*2d90*/  FSEL R15, -R15, -0.4999999701976776123, !P0 ;  /* 0xbeffffff0f0f7808 */ /* 0x000fe20004000100 */
[----:B------:R-:W-:Y:S01]  /*2da0*/  FFMA R11, R3, R0, RZ ;  /* 0x00000000030b7223 */ /* 0x000fe200000000ff */
[----:B------:R-:W-:Y:S02]  /*2db0*/  FSEL R8, R8, 0.041666727513074874878, !P0 ;  /* 0x3d2aaabb08087808 */ /* 0x000fe40004000000 */
        /* <DEDUP_REMOVED lines=27> */
.L_x_213:
[----:B------:R0:W-:Y:S02]  /*2f70*/  STG.E desc[UR6][R12.64], R7 ;  /* 0x000000070c007986 */ /* 0x0001e4000c101906 */
.L_x_175:
[----:B------:R-:W-:Y:S05]  /*2f80*/  BSYNC.RECONVERGENT B0 ;  /* 0x0000000000007941 */ /* 0x000fea0003800200 */
.L_x_174:
[----:B------:R-:W-:-:S13]  /*2f90*/  ISETP.NE.AND P0, PT, R6, RZ, PT ;  /* 0x000000ff0600720c */ /* 0x000fda0003f05270 */
[----:B------:R-:W-:Y:S05]  /*2fa0*/  @P0 EXIT ;  /* 0x000000000000094d */ /* 0x000fea0003800000 */
[----:B---3--:R-:W3:Y:S01]  /*2fb0*/  LDC.64 R2, c[0x0][0x390] ;  /* 0x0000e400ff027b82 */ /* 0x008ee20000000a00 */
[----:B------:R-:W-:-:S05]  /*2fc0*/  HFMA2 R5, -RZ, RZ, 0, 5.9604644775390625e-08 ;  /* 0x00000001ff057431 */ /* 0x000fca00000001ff */
[----:B---3--:R-:W-:Y:S01]  /*2fd0*/  REDG.E.ADD.STRONG.GPU desc[UR6][R2.64], R5 ;  /* 0x000000050200798e */ /* 0x008fe2000c12e106 */
[----:B------:R-:W-:Y:S05]  /*2fe0*/  EXIT ;  /* 0x000000000000794d */ /* 0x000fea0003800000 */
        .weak           $__internal_2_$__cuda_sm20_sqrt_rn_f32_slowpath
        .type           $__internal_2_$__cuda_sm20_sqrt_rn_f32_slowpath,@function
        .size           $__internal_2_$__cuda_sm20_sqrt_rn_f32_slowpath,(.L_x_251 - $__internal_2_$__cuda_sm20_sqrt_rn_f32_slowpath)
$__internal_2_$__cuda_sm20_sqrt_rn_f32_slowpath:
        /* <DEDUP_REMOVED lines=19> */
.L_x_218:
[----:B------:R-:W-:Y:S02]  /*3120*/  HFMA2 R11, -RZ, RZ, 0, 0 ;  /* 0x00000000ff0b7431 */ /* 0x000fe400000001ff */
[----:B------:R-:W-:Y:S01]  /*3130*/  IMAD.MOV.U32 R0, RZ, RZ, R10 ;  /* 0x000000ffff007224 */ /* 0x000fe200078e000a */
[----:B------:R-:W-:-:S04]  /*3140*/  MOV R10, R15 ;  /* 0x0000000f000a7202 */ /* 0x000fc80000000f00 */
[----:B------:R-:W-:Y:S05]  /*3150*/  RET.REL.NODEC R10 `(_Z17kernel_fixed_workPfiPi12WorkloadTypei) ;  /* 0xffffffcc0aa87950 */ /* 0x000fea0003c3ffff */
.L_x_219:
        /* <DEDUP_REMOVED lines=10> */
.L_x_251:


//--------------------- .nv.global.init           --------------------------
	.section	.nv.global.init,"aw",@progbits
	.align	4
.nv.global.init:
	.type		__cudart_i2opi_f,@object
	.size		__cudart_i2opi_f,(.L_0 - __cudart_i2opi_f)
__cudart_i2opi_f:
        /*0000*/ 	.byte	0x41, 0x90, 0x43, 0x3c, 0x99, 0x95, 0x62, 0xdb, 0xc0, 0xdd, 0x34, 0xf5, 0xd1, 0x57, 0x27, 0xfc
        /*0010*/ 	.byte	0x29, 0x15, 0x44, 0x4e, 0x6e, 0x83, 0xf9, 0xa2
.L_0:


//--------------------- .nv.shared._Z29kernel_cluster_launch_controlPfiPiS0_12WorkloadTypei --------------------------
	.section	.nv.shared._Z29kernel_cluster_launch_controlPfiPiS0_12WorkloadTypei,"aw",@nobits
	.sectionflags	@""
	.align	16
.nv.shared._Z29kernel_cluster_launch_controlPfiPiS0_12WorkloadTypei:
	.zero		1048


//--------------------- .nv.shared.reserved.0     --------------------------
	.section	.nv.shared.reserved.0,"aw",@nobits
	.weak		__nv_reservedSMEM_offset_0_alias
	.size		__nv_reservedSMEM_offset_0_alias, 0, 64
	.other		__nv_reservedSMEM_offset_0_alias,@"STO_CUDA_RESERVED_SHARED STV_DEFAULT"
__nv_reservedSMEM_offset_0_alias:
	.zero		0
	.zero		64


//--------------------- .nv.constant0._Z29kernel_cluster_launch_controlPfiPiS0_12WorkloadTypei --------------------------
	.section	.nv.constant0._Z29kernel_cluster_launch_controlPfiPiS0_12WorkloadTypei,"a",@progbits
	.sectionflags	@""
	.align	4
.nv.constant0._Z29kernel_cluster_launch_controlPfiPiS0_12WorkloadTypei:
	.zero		936


//--------------------- .nv.constant0._Z19kernel_fixed_blocksPfiPi12WorkloadTypei --------------------------
	.section	.nv.constant0._Z19kernel_fixed_blocksPfiPi12WorkloadTypei,"a",@progbits
	.sectionflags	@""
	.align	4
.nv.constant0._Z19kernel_fixed_blocksPfiPi12WorkloadTypei:
	.zero		928


//--------------------- .nv.constant0._Z17kernel_fixed_workPfiPi12WorkloadTypei --------------------------
	.section	.nv.constant0._Z17kernel_fixed_workPfiPi12WorkloadTypei,"a",@progbits
	.sectionflags	@""
	.align	4
.nv.constant0._Z17kernel_fixed_workPfiPi12WorkloadTypei:
	.zero		928


//--------------------- SYMBOLS --------------------------

	.type		.nv.reservedSmem.offset0,@object
	.size		.nv.reservedSmem.offset0,0x4
	.type		.nv.reservedSmem.cap,@object
	.size		.nv.reservedSmem.cap,0x4
